	.target	sm_90a

	.elftype	@"ET_EXEC"


//--------------------- .note.nv.tkinfo           --------------------------
	.section	.note.nv.tkinfo,"",@"SHT_NOTE"
	.sectionflags	@"SHF_NOTE_NV_TKINFO"
	.tkinfo
        /*0018*/ 	.word	0x00000002
        /*0030*/ 	.string	""
        /*0030*/ 	.string	"ptxas"
        /*0030*/ 	.string	"Cuda compilation tools, release 13.0, V13.0.88"
        /*0030*/ 	.string	"Build cuda_13.0.r13.0/compiler.36424714_0"
        /*0030*/ 	.string	"-arch sm_90a -m 64 "



//--------------------- .note.nv.cuinfo           --------------------------
	.section	.note.nv.cuinfo,"",@"SHT_NOTE"
	.sectionflags	@"SHF_NOTE_NV_CUINFO"
        /*0018*/ 	.short	0x0002
        /*001a*/ 	.short	0x005a
        /*001c*/ 	.short	0x0082
	.zero		2


//--------------------- .nv.info                  --------------------------
	.section	.nv.info,"",@"SHT_CUDA_INFO"
	.align	4


	//----- nvinfo : EIATTR_REGCOUNT
	.align		4
        /*0000*/ 	.byte	0x04, 0x2f
        /*0002*/ 	.short	(.L_16 - .L_15)
	.align		4
.L_15:
        /*0004*/ 	.word	index@(_ZN7cutlass13device_kernelINS_4fmha6kernel13FmhaKernelTmaINS1_10collective15FmhaMainloopTmaINS_10bfloat16_tEfN4cute5tupleIJNS7_1CILi64EEESA_NS9_ILi224EEEEEENS4_14ResidualFusionEJEEENS4_15FmhaFwdEpilogueIS6_fNS8_IJSA_SB_SA_EEEEEJEEEEEvNT_6ParamsE)
        /*0008*/ 	.word	0x000000c9


	//----- nvinfo : EIATTR_FRAME_SIZE
	.align		4
.L_16:
        /*000c*/ 	.byte	0x04, 0x11
        /*000e*/ 	.short	(.L_18 - .L_17)
	.align		4
.L_17:
        /*0010*/ 	.word	index@($__internal_0_$__cuda_sm20_rcp_rn_f32_slowpath)
        /*0014*/ 	.word	0x00000000


	//----- nvinfo : EIATTR_FRAME_SIZE
	.align		4
.L_18:
        /*0018*/ 	.byte	0x04, 0x11
        /*001a*/ 	.short	(.L_20 - .L_19)
	.align		4
.L_19:
        /*001c*/ 	.word	index@(_ZN7cutlass13device_kernelINS_4fmha6kernel13FmhaKernelTmaINS1_10collective15FmhaMainloopTmaINS_10bfloat16_tEfN4cute5tupleIJNS7_1CILi64EEESA_NS9_ILi224EEEEEENS4_14ResidualFusionEJEEENS4_15FmhaFwdEpilogueIS6_fNS8_IJSA_SB_SA_EEEEEJEEEEEvNT_6ParamsE)
        /*0020*/ 	.word	0x00000000


	//----- nvinfo : EIATTR_MIN_STACK_SIZE
	.align		4
.L_20:
        /*0024*/ 	.byte	0x04, 0x12
        /*0026*/ 	.short	(.L_22 - .L_21)
	.align		4
.L_21:
        /*0028*/ 	.word	index@(_ZN7cutlass13device_kernelINS_4fmha6kernel13FmhaKernelTmaINS1_10collective15FmhaMainloopTmaINS_10bfloat16_tEfN4cute5tupleIJNS7_1CILi64EEESA_NS9_ILi224EEEEEENS4_14ResidualFusionEJEEENS4_15FmhaFwdEpilogueIS6_fNS8_IJSA_SB_SA_EEEEEJEEEEEvNT_6ParamsE)
        /*002c*/ 	.word	0x00000000
.L_22:


//--------------------- .nv.compat                --------------------------
	.section	.nv.compat,"",@"SHT_CUDA_COMPAT_INFO"
	.align	4
        /*0000*/ 	.byte	0x02, 0x09, 0x01, 0x00, 0x02, 0x02, 0x04, 0x00, 0x02, 0x05, 0x05, 0x00, 0x03, 0x07, 0x01, 0x01
        /*0010*/ 	.byte	0x02, 0x03, 0x01, 0x00, 0x02, 0x06, 0x01, 0x00, 0x04, 0x0b, 0x08, 0x00, 0x00, 0x00, 0x00, 0x00
        /*0020*/ 	.byte	0x00, 0x00, 0x00, 0x00


//--------------------- .nv.info._ZN7cutlass13device_kernelINS_4fmha6kernel13FmhaKernelTmaINS1_10collective15FmhaMainloopTmaINS_10bfloat16_tEfN4cute5tupleIJNS7_1CILi64EEESA_NS9_ILi224EEEEEENS4_14ResidualFusionEJEEENS4_15FmhaFwdEpilogueIS6_fNS8_IJSA_SB_SA_EEEEEJEEEEEvNT_6ParamsE --------------------------
	.section	.nv.info._ZN7cutlass13device_kernelINS_4fmha6kernel13FmhaKernelTmaINS1_10collective15FmhaMainloopTmaINS_10bfloat16_tEfN4cute5tupleIJNS7_1CILi64EEESA_NS9_ILi224EEEEEENS4_14ResidualFusionEJEEENS4_15FmhaFwdEpilogueIS6_fNS8_IJSA_SB_SA_EEEEEJEEEEEvNT_6ParamsE,"",@"SHT_CUDA_INFO"
	.sectionflags	@""
	.align	4


	//----- nvinfo : EIATTR_CUDA_API_VERSION
	.align		4
        /*0000*/ 	.byte	0x04, 0x37
        /*0002*/ 	.short	(.L_24 - .L_23)
.L_23:
        /*0004*/ 	.word	0x00000082


	//----- nvinfo : EIATTR_KPARAM_INFO
	.align		4
.L_24:
        /*0008*/ 	.byte	0x04, 0x17
        /*000a*/ 	.short	(.L_26 - .L_25)
.L_25:
        /*000c*/ 	.word	0x00000000
        /*0010*/ 	.short	0x0000
        /*0012*/ 	.short	0x0070
        /*0014*/ 	.byte	0x00, 0xf0, 0x01, 0x20


	//----- nvinfo : EIATTR_SPARSE_MMA_MASK
	.align		4
.L_26:
        /*0018*/ 	.byte	0x03, 0x50
        /*001a*/ 	.short	0x0000


	//----- nvinfo : EIATTR_MAXREG_COUNT
	.align		4
        /*001c*/ 	.byte	0x03, 0x1b
        /*001e*/ 	.short	0x00ff


	//----- nvinfo : EIATTR_NUM_BARRIERS
	.align		4
        /*0020*/ 	.byte	0x02, 0x4c
        /*0022*/ 	.byte	0x02
	.zero		1


	//----- nvinfo : EIATTR_EXTERNS
	.align		4
        /*0024*/ 	.byte	0x04, 0x0f
        /*0026*/ 	.short	(.L_28 - .L_27)


	//   ....[0]....
	.align		4
.L_27:
        /*0028*/ 	.word	index@(__assertfail)


	//----- nvinfo : EIATTR_MERCURY_ISA_VERSION
	.align		4
.L_28:
        /*002c*/ 	.byte	0x03, 0x5f
        /*002e*/ 	.short	0x0101


	//----- nvinfo : EIATTR_COOP_GROUP_MASK_REGIDS
	.align		4
        /*0030*/ 	.byte	0x04, 0x29
        /*0032*/ 	.short	(.L_30 - .L_29)


	//   ....[0]....
.L_29:
        /*0034*/ 	.word	0xffffffff


	//   ....[1]....
        /*0038*/ 	.word	0xffffffff


	//   ....[2]....
        /*003c*/ 	.word	0xffffffff


	//   ....[3]....
        /*0040*/ 	.word	0xffffffff


	//   ....[4]....
        /*0044*/ 	.word	0xffffffff


	//   ....[5]....
        /*0048*/ 	.word	0xffffffff


	//   ....[6]....
        /*004c*/ 	.word	0xffffffff


	//   ....[7]....
        /*0050*/ 	.word	0xffffffff


	//   ....[8]....
        /*0054*/ 	.word	0xffffffff


	//   ....[9]....
        /*0058*/ 	.word	0xffffffff


	//   ....[10]....
        /*005c*/ 	.word	0xffffffff


	//   ....[11]....
        /*0060*/ 	.word	0xffffffff


	//   ....[12]....
        /*0064*/ 	.word	0xffffffff


	//   ....[13]....
        /*0068*/ 	.word	0xffffffff


	//   ....[14]....
        /*006c*/ 	.word	0xffffffff


	//   ....[15]....
        /*0070*/ 	.word	0xffffffff


	//   ....[16]....
        /*0074*/ 	.word	0xffffffff


	//   ....[17]....
        /*0078*/ 	.word	0xffffffff


	//   ....[18]....
        /*007c*/ 	.word	0xffffffff


	//   ....[19]....
        /*0080*/ 	.word	0xffffffff


	//   ....[20]....
        /*0084*/ 	.word	0xffffffff


	//----- nvinfo : EIATTR_COOP_GROUP_INSTR_OFFSETS
	.align		4
.L_30:
        /*0088*/ 	.byte	0x04, 0x28
        /*008a*/ 	.short	(.L_32 - .L_31)


	//   ....[0]....
.L_31:
        /*008c*/ 	.word	0x00000050


	//   ....[1]....
        /*0090*/ 	.word	0x00000140


	//   ....[2]....
        /*0094*/ 	.word	0x00000270


	//   ....[3]....
        /*0098*/ 	.word	0x00000410


	//   ....[4]....
        /*009c*/ 	.word	0x000005b0


	//   ....[5]....
        /*00a0*/ 	.word	0x00002d80


	//   ....[6]....
        /*00a4*/ 	.word	0x00002e60


	//   ....[7]....
        /*00a8*/ 	.word	0x00002ea0


	//   ....[8]....
        /*00ac*/ 	.word	0x00002f30


	//   ....[9]....
        /*00b0*/ 	.word	0x00005510


	//   ....[10]....
        /*00b4*/ 	.word	0x00005530


	//   ....[11]....
        /*00b8*/ 	.word	0x00005550


	//   ....[12]....
        /*00bc*/ 	.word	0x00005570


	//   ....[13]....
        /*00c0*/ 	.word	0x00008d50


	//   ....[14]....
        /*00c4*/ 	.word	0x00008da0


	//   ....[15]....
        /*00c8*/ 	.word	0x00008dd0


	//   ....[16]....
        /*00cc*/ 	.word	0x00008df0


	//   ....[17]....
        /*00d0*/ 	.word	0x0000b500


	//   ....[18]....
        /*00d4*/ 	.word	0x0000b540


	//   ....[19]....
        /*00d8*/ 	.word	0x0000b580


	//   ....[20]....
        /*00dc*/ 	.word	0x0000b590


	//----- nvinfo : EIATTR_SYSCALL_OFFSETS
	.align		4
.L_32:
        /*00e0*/ 	.byte	0x04, 0x46
        /*00e2*/ 	.short	(.L_34 - .L_33)


	//   ....[0]....
.L_33:
        /*00e4*/ 	.word	0x0000c3e0


	//   ....[1]....
        /*00e8*/ 	.word	0x0000c500


	//----- nvinfo : EIATTR_MBARRIER_INSTR_OFFSETS
	.align		4
.L_34:
        /*00ec*/ 	.byte	0x04, 0x39
        /*00ee*/ 	.short	(.L_36 - .L_35)


	//   ....[0]....
.L_35:
        /*00f0*/ 	.word	0x00000240
        /*00f4*/ 	.word	0x000000ff
        /*00f8*/ 	.word	0x00023040
        /*00fc*/ 	.short	0x0100
        /*00fe*/ 	.byte	0x08
	.zero		1


	//   ....[1]....
        /*0100*/ 	.word	0x00000250
        /*0104*/ 	.word	0x000000ff
        /*0108*/ 	.word	0x00023048
        /*010c*/ 	.short	0x0100
        /*010e*/ 	.byte	0x08
	.zero		1


	//   ....[2]....
        /*0110*/ 	.word	0x00000380
        /*0114*/ 	.word	0x000000ff
        /*0118*/ 	.word	0x00023000
        /*011c*/ 	.short	0x0100
        /*011e*/ 	.byte	0x08
	.zero		1


	//   ....[3]....
        /*0120*/ 	.word	0x00000390
        /*0124*/ 	.word	0x000000ff
        /*0128*/ 	.word	0x00023020
        /*012c*/ 	.short	0x0100
        /*012e*/ 	.byte	0x08
	.zero		1


	//   ....[4]....
        /*0130*/ 	.word	0x000003a0
        /*0134*/ 	.word	0x000000ff
        /*0138*/ 	.word	0x00023008
        /*013c*/ 	.short	0x0100
        /*013e*/ 	.byte	0x08
	.zero		1


	//   ....[5]....
        /*0140*/ 	.word	0x000003b0
        /*0144*/ 	.word	0x000000ff
        /*0148*/ 	.word	0x00023028
        /*014c*/ 	.short	0x0100
        /*014e*/ 	.byte	0x08
	.zero		1


	//   ....[6]....
        /*0150*/ 	.word	0x000003c0
        /*0154*/ 	.word	0x000000ff
        /*0158*/ 	.word	0x00023010
        /*015c*/ 	.short	0x0100
        /*015e*/ 	.byte	0x08
	.zero		1


	//   ....[7]....
        /*0160*/ 	.word	0x000003d0
        /*0164*/ 	.word	0x000000ff
        /*0168*/ 	.word	0x00023030
        /*016c*/ 	.short	0x0100
        /*016e*/ 	.byte	0x08
	.zero		1


	//   ....[8]....
        /*0170*/ 	.word	0x000003e0
        /*0174*/ 	.word	0x000000ff
        /*0178*/ 	.word	0x00023018
        /*017c*/ 	.short	0x0100
        /*017e*/ 	.byte	0x08
	.zero		1


	//   ....[9]....
        /*0180*/ 	.word	0x000003f0
        /*0184*/ 	.word	0x000000ff
        /*0188*/ 	.word	0x00023038
        /*018c*/ 	.short	0x0100
        /*018e*/ 	.byte	0x08
	.zero		1


	//   ....[10]....
        /*0190*/ 	.word	0x00000520
        /*0194*/ 	.word	0x000000ff
        /*0198*/ 	.word	0x00023050
        /*019c*/ 	.short	0x0100
        /*019e*/ 	.byte	0x08
	.zero		1


	//   ....[11]....
        /*01a0*/ 	.word	0x00000530
        /*01a4*/ 	.word	0x000000ff
        /*01a8*/ 	.word	0x00023070
        /*01ac*/ 	.short	0x0100
        /*01ae*/ 	.byte	0x08
	.zero		1


	//   ....[12]....
        /*01b0*/ 	.word	0x00000540
        /*01b4*/ 	.word	0x000000ff
        /*01b8*/ 	.word	0x00023058
        /*01bc*/ 	.short	0x0100
        /*01be*/ 	.byte	0x08
	.zero		1


	//   ....[13]....
        /*01c0*/ 	.word	0x00000550
        /*01c4*/ 	.word	0x000000ff
        /*01c8*/ 	.word	0x00023078
        /*01cc*/ 	.short	0x0100
        /*01ce*/ 	.byte	0x08
	.zero		1


	//   ....[14]....
        /*01d0*/ 	.word	0x00000560
        /*01d4*/ 	.word	0x000000ff
        /*01d8*/ 	.word	0x00023060
        /*01dc*/ 	.short	0x0100
        /*01de*/ 	.byte	0x08
	.zero		1


	//   ....[15]....
        /*01e0*/ 	.word	0x00000570
        /*01e4*/ 	.word	0x000000ff
        /*01e8*/ 	.word	0x00023080
        /*01ec*/ 	.short	0x0100
        /*01ee*/ 	.byte	0x08
	.zero		1


	//   ....[16]....
        /*01f0*/ 	.word	0x00000580
        /*01f4*/ 	.word	0x000000ff
        /*01f8*/ 	.word	0x00023068
        /*01fc*/ 	.short	0x0100
        /*01fe*/ 	.byte	0x08
	.zero		1


	//   ....[17]....
        /*0200*/ 	.word	0x00000590
        /*0204*/ 	.word	0x000000ff
        /*0208*/ 	.word	0x00023088
        /*020c*/ 	.short	0x0100
        /*020e*/ 	.byte	0x08
	.zero		1


	//   ....[18]....
        /*0210*/ 	.word	0x000006f0
        /*0214*/ 	.word	0x00000003
        /*0218*/ 	.word	0x00023048
        /*021c*/ 	.short	0x010a
        /*021e*/ 	.byte	0x3f
	.zero		1


	//   ....[19]....
        /*0220*/ 	.word	0x00000c00
        /*0224*/ 	.word	0x00000002
        /*0228*/ 	.word	0x00023020
        /*022c*/ 	.short	0x010a
        /*022e*/ 	.byte	0x3f
	.zero		1


	//   ....[20]....
        /*0230*/ 	.word	0x00000f70
        /*0234*/ 	.word	0x00000002
        /*0238*/ 	.word	0x00023020
        /*023c*/ 	.short	0x010a
        /*023e*/ 	.byte	0x3f
	.zero		1


	//   ....[21]....
        /*0240*/ 	.word	0x000013f0
        /*0244*/ 	.word	0x00000008
        /*0248*/ 	.word	0x00023020
        /*024c*/ 	.short	0x010a
        /*024e*/ 	.byte	0x3f
	.zero		1


	//   ....[22]....
        /*0250*/ 	.word	0x00001820
        /*0254*/ 	.word	0x00000009
        /*0258*/ 	.word	0x00023020
        /*025c*/ 	.short	0x010a
        /*025e*/ 	.byte	0x3f
	.zero		1


	//   ....[23]....
        /*0260*/ 	.word	0x00001cb0
        /*0264*/ 	.word	0x00000010
        /*0268*/ 	.word	0x00023040
        /*026c*/ 	.short	0x010a
        /*026e*/ 	.byte	0x3f
	.zero		1


	//   ....[24]....
        /*0270*/ 	.word	0x00001cd0
        /*0274*/ 	.word	0x00000010
        /*0278*/ 	.word	0x00023000
        /*027c*/ 	.short	0x010a
        /*027e*/ 	.byte	0x3f
	.zero		1


	//   ....[25]....
        /*0280*/ 	.word	0x00003500
        /*0284*/ 	.word	0x00000010
        /*0288*/ 	.word	0x00023008
        /*028c*/ 	.short	0x010a
        /*028e*/ 	.byte	0x3f
	.zero		1


	//   ....[26]....
        /*0290*/ 	.word	0x00004770
        /*0294*/ 	.word	0x00000018
        /*0298*/ 	.word	0x00000000
        /*029c*/ 	.short	0x0101
        /*029e*/ 	.byte	0x3f
	.zero		1


	//   ....[27]....
        /*02a0*/ 	.word	0x00004850
        /*02a4*/ 	.word	0x00000019
        /*02a8*/ 	.word	0x00023000
        /*02ac*/ 	.short	0x010a
        /*02ae*/ 	.byte	0x3f
	.zero		1


	//   ....[28]....
        /*02b0*/ 	.word	0x00004f00
        /*02b4*/ 	.word	0x000000af
        /*02b8*/ 	.word	0x00023020
        /*02bc*/ 	.short	0x010a
        /*02be*/ 	.byte	0x3f
	.zero		1


	//   ....[29]....
        /*02c0*/ 	.word	0x000055d0
        /*02c4*/ 	.word	0x000000b6
        /*02c8*/ 	.word	0x00000000
        /*02cc*/ 	.short	0x0101
        /*02ce*/ 	.byte	0x3f
	.zero		1


	//   ....[30]....
        /*02d0*/ 	.word	0x00005620
        /*02d4*/ 	.word	0x000000bd
        /*02d8*/ 	.word	0x00023000
        /*02dc*/ 	.short	0x010a
        /*02de*/ 	.byte	0x3f
	.zero		1


	//   ....[31]....
        /*02e0*/ 	.word	0x000075b0
        /*02e4*/ 	.word	0x00000018
        /*02e8*/ 	.word	0x00000000
        /*02ec*/ 	.short	0x0101
        /*02ee*/ 	.byte	0x3f
	.zero		1


	//   ....[32]....
        /*02f0*/ 	.word	0x00007650
        /*02f4*/ 	.word	0x00000018
        /*02f8*/ 	.word	0x00023020
        /*02fc*/ 	.short	0x010a
        /*02fe*/ 	.byte	0x3f
	.zero		1


	//   ....[33]....
        /*0300*/ 	.word	0x00007ad0
        /*0304*/ 	.word	0x00000019
        /*0308*/ 	.word	0x00023000
        /*030c*/ 	.short	0x010a
        /*030e*/ 	.byte	0x3f
	.zero		1


	//   ....[34]....
        /*0310*/ 	.word	0x00008340
        /*0314*/ 	.word	0x000000af
        /*0318*/ 	.word	0x00023020
        /*031c*/ 	.short	0x010a
        /*031e*/ 	.byte	0x3f
	.zero		1


	//   ....[35]....
        /*0320*/ 	.word	0x00008db0
        /*0324*/ 	.word	0x00000020
        /*0328*/ 	.word	0x00000000
        /*032c*/ 	.short	0x0101
        /*032e*/ 	.byte	0x3f
	.zero		1


	//   ....[36]....
        /*0330*/ 	.word	0x00008e70
        /*0334*/ 	.word	0x00000031
        /*0338*/ 	.word	0x00023000
        /*033c*/ 	.short	0x010a
        /*033e*/ 	.byte	0x3f
	.zero		1


	//   ....[37]....
        /*0340*/ 	.word	0x0000afc0
        /*0344*/ 	.word	0x00000004
        /*0348*/ 	.word	0x00000000
        /*034c*/ 	.short	0x0101
        /*034e*/ 	.byte	0x3f
	.zero		1


	//   ....[38]....
        /*0350*/ 	.word	0x0000b040
        /*0354*/ 	.word	0x00000004
        /*0358*/ 	.word	0x00023020
        /*035c*/ 	.short	0x010a
        /*035e*/ 	.byte	0x3f
	.zero		1


	//   ....[39]....
        /*0360*/ 	.word	0x0000dc60
        /*0364*/ 	.word	0x00000003
        /*0368*/ 	.word	0x00023048
        /*036c*/ 	.short	0x010a
        /*036e*/ 	.byte	0x3f
	.zero		1


	//   ....[40]....
        /*0370*/ 	.word	0x0000dcb0
        /*0374*/ 	.word	0x00000002
        /*0378*/ 	.word	0x00023020
        /*037c*/ 	.short	0x010a
        /*037e*/ 	.byte	0x3f
	.zero		1


	//   ....[41]....
        /*0380*/ 	.word	0x0000dd00
        /*0384*/ 	.word	0x00000002
        /*0388*/ 	.word	0x00023020
        /*038c*/ 	.short	0x010a
        /*038e*/ 	.byte	0x3f
	.zero		1


	//   ....[42]....
        /*0390*/ 	.word	0x0000dd50
        /*0394*/ 	.word	0x00000008
        /*0398*/ 	.word	0x00023020
        /*039c*/ 	.short	0x010a
        /*039e*/ 	.byte	0x3f
	.zero		1


	//   ....[43]....
        /*03a0*/ 	.word	0x0000dda0
        /*03a4*/ 	.word	0x00000009
        /*03a8*/ 	.word	0x00023020
        /*03ac*/ 	.short	0x010a
        /*03ae*/ 	.byte	0x3f
	.zero		1


	//   ....[44]....
        /*03b0*/ 	.word	0x0000ddf0
        /*03b4*/ 	.word	0x00000010
        /*03b8*/ 	.word	0x00023040
        /*03bc*/ 	.short	0x010a
        /*03be*/ 	.byte	0x3f
	.zero		1


	//   ....[45]....
        /*03c0*/ 	.word	0x0000de40
        /*03c4*/ 	.word	0x00000010
        /*03c8*/ 	.word	0x00023000
        /*03cc*/ 	.short	0x010a
        /*03ce*/ 	.byte	0x3f
	.zero		1


	//   ....[46]....
        /*03d0*/ 	.word	0x0000de90
        /*03d4*/ 	.word	0x00000010
        /*03d8*/ 	.word	0x00023008
        /*03dc*/ 	.short	0x010a
        /*03de*/ 	.byte	0x3f
	.zero		1


	//   ....[47]....
        /*03e0*/ 	.word	0x0000dee0
        /*03e4*/ 	.word	0x00000019
        /*03e8*/ 	.word	0x00023000
        /*03ec*/ 	.short	0x010a
        /*03ee*/ 	.byte	0x3f
	.zero		1


	//   ....[48]....
        /*03f0*/ 	.word	0x0000df30
        /*03f4*/ 	.word	0x000000af
        /*03f8*/ 	.word	0x00023020
        /*03fc*/ 	.short	0x010a
        /*03fe*/ 	.byte	0x3f
	.zero		1


	//   ....[49]....
        /*0400*/ 	.word	0x0000df80
        /*0404*/ 	.word	0x000000bd
        /*0408*/ 	.word	0x00023000
        /*040c*/ 	.short	0x010a
        /*040e*/ 	.byte	0x3f
	.zero		1


	//   ....[50]....
        /*0410*/ 	.word	0x0000dfd0
        /*0414*/ 	.word	0x00000018
        /*0418*/ 	.word	0x00023020
        /*041c*/ 	.short	0x010a
        /*041e*/ 	.byte	0x3f
	.zero		1


	//   ....[51]....
        /*0420*/ 	.word	0x0000e020
        /*0424*/ 	.word	0x00000019
        /*0428*/ 	.word	0x00023000
        /*042c*/ 	.short	0x010a
        /*042e*/ 	.byte	0x3f
	.zero		1


	//   ....[52]....
        /*0430*/ 	.word	0x0000e070
        /*0434*/ 	.word	0x000000af
        /*0438*/ 	.word	0x00023020
        /*043c*/ 	.short	0x010a
        /*043e*/ 	.byte	0x3f
	.zero		1


	//   ....[53]....
        /*0440*/ 	.word	0x0000e0c0
        /*0444*/ 	.word	0x00000031
        /*0448*/ 	.word	0x00023000
        /*044c*/ 	.short	0x010a
        /*044e*/ 	.byte	0x3f
	.zero		1


	//   ....[54]....
        /*0450*/ 	.word	0x0000e110
        /*0454*/ 	.word	0x00000004
        /*0458*/ 	.word	0x00023020
        /*045c*/ 	.short	0x010a
        /*045e*/ 	.byte	0x3f
	.zero		1


	//----- nvinfo : EIATTR_NUM_MBARRIERS
	.align		4
.L_36:
        /*0460*/ 	.byte	0x03, 0x38
        /*0462*/ 	.short	0x0012


	//----- nvinfo : EIATTR_EXIT_INSTR_OFFSETS
	.align		4
        /*0464*/ 	.byte	0x04, 0x1c
        /*0466*/ 	.short	(.L_38 - .L_37)


	//   ....[0]....
.L_37:
        /*0468*/ 	.word	0x0000dc50


	//----- nvinfo : EIATTR_MAX_THREADS
	.align		4
.L_38:
        /*046c*/ 	.byte	0x04, 0x05
        /*046e*/ 	.short	(.L_40 - .L_39)
.L_39:
        /*0470*/ 	.word	0x00000080
        /*0474*/ 	.word	0x00000001
        /*0478*/ 	.word	0x00000001


	//----- nvinfo : EIATTR_CRS_STACK_SIZE
	.align		4
.L_40:
        /*047c*/ 	.byte	0x04, 0x1e
        /*047e*/ 	.short	(.L_42 - .L_41)
.L_41:
        /*0480*/ 	.word	0x00000000


	//----- nvinfo : EIATTR_CBANK_PARAM_SIZE
	.align		4
.L_42:
        /*0484*/ 	.byte	0x03, 0x19
        /*0486*/ 	.short	0x0870


	//----- nvinfo : EIATTR_PARAM_CBANK
	.align		4
        /*0488*/ 	.byte	0x04, 0x0a
        /*048a*/ 	.short	(.L_44 - .L_43)
	.align		4
.L_43:
        /*048c*/ 	.word	index@(.nv.constant0._ZN7cutlass13device_kernelINS_4fmha6kernel13FmhaKernelTmaINS1_10collective15FmhaMainloopTmaINS_10bfloat16_tEfN4cute5tupleIJNS7_1CILi64EEESA_NS9_ILi224EEEEEENS4_14ResidualFusionEJEEENS4_15FmhaFwdEpilogueIS6_fNS8_IJSA_SB_SA_EEEEEJEEEEEvNT_6ParamsE)
        /*0490*/ 	.short	0x0210
        /*0492*/ 	.short	0x0870


	//----- nvinfo : EIATTR_SW_WAR
	.align		4
.L_44:
        /*0494*/ 	.byte	0x04, 0x36
        /*0496*/ 	.short	(.L_46 - .L_45)
.L_45:
        /*0498*/ 	.word	0x00000008
.L_46:


//--------------------- .nv.callgraph             --------------------------
	.section	.nv.callgraph,"",@"SHT_CUDA_CALLGRAPH"
	.align	4
	.sectionentsize	8
	.align		4
        /*0000*/ 	.word	0x00000000
	.align		4
        /*0004*/ 	.word	0xffffffff
	.align		4
        /*0008*/ 	.word	index@(_ZN7cutlass13device_kernelINS_4fmha6kernel13FmhaKernelTmaINS1_10collective15FmhaMainloopTmaINS_10bfloat16_tEfN4cute5tupleIJNS7_1CILi64EEESA_NS9_ILi224EEEEEENS4_14ResidualFusionEJEEENS4_15FmhaFwdEpilogueIS6_fNS8_IJSA_SB_SA_EEEEEJEEEEEvNT_6ParamsE)
	.align		4
        /*000c*/ 	.word	index@(__assertfail)
	.align		4
        /*0010*/ 	.word	0x00000000
	.align		4
        /*0014*/ 	.word	0xfffffffe
	.align		4
        /*0018*/ 	.word	0x00000000
	.align		4
        /*001c*/ 	.word	0xfffffffd
	.align		4
        /*0020*/ 	.word	0x00000000
	.align		4
        /*0024*/ 	.word	0xfffffffc


//--------------------- .nv.constant4             --------------------------
	.section	.nv.constant4,"a",@progbits
	.align	8
	.align		8
.nv.constant4:
        /*0000*/ 	.dword	__assertfail
	.align		8
        /*0008*/ 	.dword	__unnamed_1
	.align		8
        /*0010*/ 	.dword	__unnamed_2
	.align		8
        /*0018*/ 	.dword	_ZN39_INTERNAL_bf6a522f_4_k_cu_ac003a1d_30564cuda3std3__45__cpo5beginE
	.align		8
        /*0020*/ 	.dword	_ZN39_INTERNAL_bf6a522f_4_k_cu_ac003a1d_30564cuda3std3__45__cpo3endE
	.align		8
        /*0028*/ 	.dword	_ZN39_INTERNAL_bf6a522f_4_k_cu_ac003a1d_30564cuda3std3__45__cpo6cbeginE
	.align		8
        /*0030*/ 	.dword	_ZN39_INTERNAL_bf6a522f_4_k_cu_ac003a1d_30564cuda3std3__45__cpo4cendE
	.align		8
        /*0038*/ 	.dword	_ZN39_INTERNAL_bf6a522f_4_k_cu_ac003a1d_30564cuda3std3__441_GLOBAL__N__bf6a522f_4_k_cu_ac003a1d_30566ignoreE
	.align		8
        /*0040*/ 	.dword	_ZN39_INTERNAL_bf6a522f_4_k_cu_ac003a1d_30564cuda3std3__419piecewise_constructE
	.align		8
        /*0048*/ 	.dword	_ZN39_INTERNAL_bf6a522f_4_k_cu_ac003a1d_30564cuda3std3__48in_placeE
	.align		8
        /*0050*/ 	.dword	_ZN39_INTERNAL_bf6a522f_4_k_cu_ac003a1d_30564cuda3std6ranges3__45__cpo4swapE
	.align		8
        /*0058*/ 	.dword	_ZN39_INTERNAL_bf6a522f_4_k_cu_ac003a1d_30564cuda3std6ranges3__45__cpo9iter_moveE
	.align		8
        /*0060*/ 	.dword	_ZN39_INTERNAL_bf6a522f_4_k_cu_ac003a1d_30564cute7productE
	.align		8
        /*0068*/ 	.dword	_ZN39_INTERNAL_bf6a522f_4_k_cu_ac003a1d_30564cute1_E
	.align		8
        /*0070*/ 	.dword	$str$23
	.align		8
        /*0078*/ 	.dword	$str$24


//--------------------- .text._ZN7cutlass13device_kernelINS_4fmha6kernel13FmhaKernelTmaINS1_10collective15FmhaMainloopTmaINS_10bfloat16_tEfN4cute5tupleIJNS7_1CILi64EEESA_NS9_ILi224EEEEEENS4_14ResidualFusionEJEEENS4_15FmhaFwdEpilogueIS6_fNS8_IJSA_SB_SA_EEEEEJEEEEEvNT_6ParamsE --------------------------
	.section	.text._ZN7cutlass13device_kernelINS_4fmha6kernel13FmhaKernelTmaINS1_10collective15FmhaMainloopTmaINS_10bfloat16_tEfN4cute5tupleIJNS7_1CILi64EEESA_NS9_ILi224EEEEEENS4_14ResidualFusionEJEEENS4_15FmhaFwdEpilogueIS6_fNS8_IJSA_SB_SA_EEEEEJEEEEEvNT_6ParamsE,"ax",@progbits
	.align	128
.text._ZN7cutlass13device_kernelINS_4fmha6kernel13FmhaKernelTmaINS1_10collective15FmhaMainloopTmaINS_10bfloat16_tEfN4cute5tupleIJNS7_1CILi64EEESA_NS9_ILi224EEEEEENS4_14ResidualFusionEJEEENS4_15FmhaFwdEpilogueIS6_fNS8_IJSA_SB_SA_EEEEEJEEEEEvNT_6ParamsE:
        .type           _ZN7cutlass13device_kernelINS_4fmha6kernel13FmhaKernelTmaINS1_10collective15FmhaMainloopTmaINS_10bfloat16_tEfN4cute5tupleIJNS7_1CILi64EEESA_NS9_ILi224EEEEEENS4_14ResidualFusionEJEEENS4_15FmhaFwdEpilogueIS6_fNS8_IJSA_SB_SA_EEEEEJEEEEEvNT_6ParamsE,@function
        .size           _ZN7cutlass13device_kernelINS_4fmha6kernel13FmhaKernelTmaINS1_10collective15FmhaMainloopTmaINS_10bfloat16_tEfN4cute5tupleIJNS7_1CILi64EEESA_NS9_ILi224EEEEEENS4_14ResidualFusionEJEEENS4_15FmhaFwdEpilogueIS6_fNS8_IJSA_SB_SA_EEEEEJEEEEEvNT_6ParamsE,(.L_x_103 - _ZN7cutlass13device_kernelINS_4fmha6kernel13FmhaKernelTmaINS1_10collective15FmhaMainloopTmaINS_10bfloat16_tEfN4cute5tupleIJNS7_1CILi64EEESA_NS9_ILi224EEEEEENS4_14ResidualFusionEJEEENS4_15FmhaFwdEpilogueIS6_fNS8_IJSA_SB_SA_EEEEEJEEEEEvNT_6ParamsE)
        .other          _ZN7cutlass13device_kernelINS_4fmha6kernel13FmhaKernelTmaINS1_10collective15FmhaMainloopTmaINS_10bfloat16_tEfN4cute5tupleIJNS7_1CILi64EEESA_NS9_ILi224EEEEEENS4_14ResidualFusionEJEEENS4_15FmhaFwdEpilogueIS6_fNS8_IJSA_SB_SA_EEEEEJEEEEEvNT_6ParamsE,@"STO_CUDA_ENTRY STV_DEFAULT"
_ZN7cutlass13device_kernelINS_4fmha6kernel13FmhaKernelTmaINS1_10collective15FmhaMainloopTmaINS_10bfloat16_tEfN4cute5tupleIJNS7_1CILi64EEESA_NS9_ILi224EEEEEENS4_14ResidualFusionEJEEENS4_15FmhaFwdEpilogueIS6_fNS8_IJSA_SB_SA_EEEEEJEEEEEvNT_6ParamsE:
[----:B------:R-:W1:Y:S01]  /*0000*/  LDC R1, c[0x0][0x28] ;  /* 0x00000a00ff017b82 */ /* 0x000e620000000800 */
[----:B------:R-:W2:Y:S01]  /*0010*/  S2R R17, SR_TID.X ;  /* 0x0000000000117919 */ /* 0x000ea20000002100 */
[----:B------:R-:W-:Y:S01]  /*0020*/  ELECT P0, URZ, PT ;  /* 0x00000000003f782f */ /* 0x000fe20003800000 */
[----:B------:R-:W-:Y:S01]  /*0030*/  BSSY B0, `(.L_x_0) ;  /* 0x0000010000007945 */ /* 0x000fe20003800000 */
[----:B--2---:R-:W-:-:S05]  /*0040*/  SHF.R.U32.HI R7, RZ, 0x5, R17 ;  /* 0x00000005ff077819 */ /* 0x004fca0000011611 */
[----:B------:R-:W2:Y:S02]  /*0050*/  SHFL.IDX PT, R0, R7, RZ, 0x1f ;  /* 0x00001fff07007589 */ /* 0x000ea400000e0000 */
[----:B--2---:R-:W-:-:S13]  /*0060*/  ISETP.NE.OR P0, PT, R0, RZ, !P0 ;  /* 0x000000ff0000720c */ /* 0x004fda0004705670 */
[----:B-1----:R-:W-:Y:S05]  /*0070*/  @P0 BRA `(.L_x_1) ;  /* 0x00000000002c0947 */ /* 0x002fea0003800000 */
[----:B------:R-:W-:Y:S02]  /*0080*/  ULDC.64 UR4, c[0x0][0x198] ;  /* 0x0000660000047ab9 */ /* 0x000fe40000000a00 */
[----:B------:R-:W-:Y:S02]  /*0090*/  UIADD3 UR6, UP0, UR4, 0xf0, URZ ;  /* 0x000000f004067890 */ /* 0x000fe4000ff1e03f */
[----:B------:R-:W-:Y:S02]  /*00a0*/  UIADD3 UR8, UP1, UR4, 0x1f0, URZ ;  /* 0x000001f004087890 */ /* 0x000fe4000ff3e03f */
[----:B------:R-:W-:Y:S02]  /*00b0*/  UIADD3 UR4, UP2, UR4, 0x2f0, URZ ;  /* 0x000002f004047890 */ /* 0x000fe4000ff5e03f */
[----:B------:R-:W-:Y:S02]  /*00c0*/  UIADD3.X UR7, URZ, UR5, URZ, UP0, !UPT ;  /* 0x000000053f077290 */ /* 0x000fe400087fe43f */
[----:B------:R-:W-:-:S02]  /*00d0*/  UIADD3.X UR9, URZ, UR5, URZ, UP1, !UPT ;  /* 0x000000053f097290 */ /* 0x000fc40008ffe43f */
[----:B------:R-:W-:-:S05]  /*00e0*/  UIADD3.X UR5, URZ, UR5, URZ, UP2, !UPT ;  /* 0x000000053f057290 */ /* 0x000fca00097fe43f */
[----:B------:R1:W-:Y:S02]  /*00f0*/  UTMACCTL.PF [UR6] ;  /* 0x00000000060079b9 */ /* 0x0003e40008040000 */
[----:B------:R1:W-:Y:S02]  /*0100*/  UTMACCTL.PF [UR8] ;  /* 0x00000000080079b9 */ /* 0x0003e40008040000 */
[----:B------:R1:W-:Y:S02]  /*0110*/  UTMACCTL.PF [UR4] ;  /* 0x00000000040079b9 */ /* 0x0003e40008040000 */
[----:B-1----:R-:W-:Y:S01]  /*0120*/  NOP ;  /* 0x0000000000007918 */ /* 0x002fe20000000000 */
.L_x_1:
[----:B------:R-:W-:Y:S05]  /*0130*/  BSYNC B0 ;  /* 0x0000000000007941 */ /* 0x000fea0003800000 */
.L_x_0:
[----:B------:R-:W1:Y:S02]  /*0140*/  SHFL.IDX PT, R0, R7, RZ, 0x1f ;  /* 0x00001fff07007589 */ /* 0x000e6400000e0000 */
[----:B-1----:R-:W-:-:S13]  /*0150*/  ISETP.NE.AND P0, PT, R0, RZ, PT ;  /* 0x000000ff0000720c */ /* 0x002fda0003f05270 */
[----:B------:R-:W-:Y:S05]  /*0160*/  @P0 BRA `(.L_x_2) ;  /* 0x0000000000400947 */ /* 0x000fea0003800000 */
[----:B------:R-:W1:Y:S01]  /*0170*/  S2UR UR8, SR_CgaCtaId ;  /* 0x00000000000879c3 */ /* 0x000e620000008800 */
[----:B------:R-:W-:Y:S01]  /*0180*/  UMOV UR4, 0x400 ;  /* 0x0000040000047882 */ /* 0x000fe20000000000 */
[----:B------:R-:W-:Y:S01]  /*0190*/  UMOV UR5, 0x1 ;  /* 0x0000000100057882 */ /* 0x000fe20000000000 */
[----:B------:R-:W-:Y:S01]  /*01a0*/  UMOV UR6, 0x80 ;  /* 0x0000008000067882 */ /* 0x000fe20000000000 */
[----:B------:R-:W-:Y:S01]  /*01b0*/  ELECT P0, URZ, PT ;  /* 0x00000000003f782f */ /* 0x000fe20003800000 */
[----:B------:R-:W-:-:S04]  /*01c0*/  UIADD3 UR6, -UR6, 0x100000, URZ ;  /* 0x0010000006067890 */ /* 0x000fc8000fffe13f */
[----:B------:R-:W-:Y:S02]  /*01d0*/  USHF.L.U32 UR7, UR6, 0xb, URZ ;  /* 0x0000000b06077899 */ /* 0x000fe4000800063f */
[----:B------:R-:W-:Y:S02]  /*01e0*/  USHF.L.U32 UR6, UR6, 0x1, URZ ;  /* 0x0000000106067899 */ /* 0x000fe4000800063f */
[----:B-1----:R-:W-:Y:S02]  /*01f0*/  ULEA UR8, UR8, UR4, 0x18 ;  /* 0x0000000408087291 */ /* 0x002fe4000f8ec03f */
[----:B------:R-:W-:-:S04]  /*0200*/  UIADD3 UR4, -UR5, 0x100000, URZ ;  /* 0x0010000005047890 */ /* 0x000fc8000fffe13f */
[----:B------:R-:W-:Y:S02]  /*0210*/  USHF.L.U32 UR5, UR4, 0xb, URZ ;  /* 0x0000000b04057899 */ /* 0x000fe4000800063f */
[----:B------:R-:W-:Y:S01]  /*0220*/  USHF.L.U32 UR4, UR4, 0x1, URZ ;  /* 0x0000000104047899 */ /* 0x000fe2000800063f */
[----:B------:R-:W1:Y:S11]  /*0230*/  FENCE.VIEW.ASYNC.S ;  /* 0x00000000000073c6 */ /* 0x000e760000000000 */
[----:B-1----:R1:W2:Y:S01]  /*0240*/  SYNCS.EXCH.64 URZ, [UR8+0x23040], UR4 ;  /* 0x02304004083f75b2 */ /* 0x0022a20008000100 */
[----:B------:R1:W3:Y:S01]  /*0250*/  SYNCS.EXCH.64 URZ, [UR8+0x23048], UR6 ;  /* 0x02304806083f75b2 */ /* 0x0002e20008000100 */
[----:B------:R-:W-:Y:S01]  /*0260*/  NOP ;  /* 0x0000000000007918 */ /* 0x000fe20000000000 */
.L_x_2:
[----:B------:R-:W4:Y:S01]  /*0270*/  SHFL.IDX PT, R0, R7, RZ, 0x1f ;  /* 0x00001fff07007589 */ /* 0x000f2200000e0000 */
[----:B------:R-:W-:Y:S01]  /*0280*/  NOP ;  /* 0x0000000000007918 */ /* 0x000fe20000000000 */
[----:B----4-:R-:W-:-:S13]  /*0290*/  ISETP.NE.AND P0, PT, R0, RZ, PT ;  /* 0x000000ff0000720c */ /* 0x010fda0003f05270 */
[----:B------:R-:W-:Y:S05]  /*02a0*/  @P0 BRA `(.L_x_3) ;  /* 0x0000000000580947 */ /* 0x000fea0003800000 */
[----:B-1----:R-:W1:Y:S01]  /*02b0*/  S2UR UR5, SR_CgaCtaId ;  /* 0x00000000000579c3 */ /* 0x002e620000008800 */
[----:B------:R-:W-:Y:S01]  /*02c0*/  UMOV UR4, 0x400 ;  /* 0x0000040000047882 */ /* 0x000fe20000000000 */
[----:B------:R-:W-:Y:S01]  /*02d0*/  UMOV UR6, 0x1 ;  /* 0x0000000100067882 */ /* 0x000fe20000000000 */
[----:B------:R-:W-:Y:S01]  /*02e0*/  UMOV UR7, 0x80 ;  /* 0x0000008000077882 */ /* 0x000fe20000000000 */
[----:B------:R-:W-:Y:S01]  /*02f0*/  ELECT P0, URZ, PT ;  /* 0x00000000003f782f */ /* 0x000fe20003800000 */
[----:B-1----:R-:W-:Y:S02]  /*0300*/  ULEA UR8, UR5, UR4, 0x18 ;  /* 0x0000000405087291 */ /* 0x002fe4000f8ec03f */
[----:B------:R-:W-:-:S04]  /*0310*/  UIADD3 UR4, -UR6, 0x100000, URZ ;  /* 0x0010000006047890 */ /* 0x000fc8000fffe13f */
[----:B------:R-:W-:Y:S02]  /*0320*/  USHF.L.U32 UR5, UR4, 0xb, URZ ;  /* 0x0000000b04057899 */ /* 0x000fe4000800063f */
[----:B------:R-:W-:Y:S02]  /*0330*/  USHF.L.U32 UR4, UR4, 0x1, URZ ;  /* 0x0000000104047899 */ /* 0x000fe4000800063f */
[----:B------:R-:W-:-:S04]  /*0340*/  UIADD3 UR6, -UR7, 0x100000, URZ ;  /* 0x0010000007067890 */ /* 0x000fc8000fffe13f */
[----:B------:R-:W-:Y:S02]  /*0350*/  USHF.L.U32 UR7, UR6, 0xb, URZ ;  /* 0x0000000b06077899 */ /* 0x000fe4000800063f */
[----:B------:R-:W-:Y:S01]  /*0360*/  USHF.L.U32 UR6, UR6, 0x1, URZ ;  /* 0x0000000106067899 */ /* 0x000fe2000800063f */
[----:B------:R-:W1:Y:S03]  /*0370*/  FENCE.VIEW.ASYNC.S ;  /* 0x00000000000073c6 */ /* 0x000e660000000000 */
[----:B-1----:R4:W1:Y:S08]  /*0380*/  SYNCS.EXCH.64 URZ, [UR8+0x23000], UR4 ;  /* 0x02300004083f75b2 */ /* 0x0028700008000100 */
[----:B------:R4:W1:Y:S01]  /*0390*/  SYNCS.EXCH.64 URZ, [UR8+0x23020], UR6 ;  /* 0x02302006083f75b2 */ /* 0x0008620008000100 */
[----:B------:R4:W1:Y:S01]  /*03a0*/  SYNCS.EXCH.64 URZ, [UR8+0x23008], UR4 ;  /* 0x02300804083f75b2 */ /* 0x0008620008000100 */
[----:B------:R4:W1:Y:S01]  /*03b0*/  SYNCS.EXCH.64 URZ, [UR8+0x23028], UR6 ;  /* 0x02302806083f75b2 */ /* 0x0008620008000100 */
[----:B------:R4:W1:Y:S01]  /*03c0*/  SYNCS.EXCH.64 URZ, [UR8+0x23010], UR4 ;  /* 0x02301004083f75b2 */ /* 0x0008620008000100 */
[----:B------:R4:W1:Y:S01]  /*03d0*/  SYNCS.EXCH.64 URZ, [UR8+0x23030], UR6 ;  /* 0x02303006083f75b2 */ /* 0x0008620008000100 */
[----:B------:R4:W1:Y:S01]  /*03e0*/  SYNCS.EXCH.64 URZ, [UR8+0x23018], UR4 ;  /* 0x02301804083f75b2 */ /* 0x0008620008000100 */
[----:B------:R4:W1:Y:S02]  /*03f0*/  SYNCS.EXCH.64 URZ, [UR8+0x23038], UR6 ;  /* 0x02303806083f75b2 */ /* 0x0008640008000100 */
[----:B----4-:R-:W-:Y:S01]  /*0400*/  NOP ;  /* 0x0000000000007918 */ /* 0x010fe20000000000 */
.L_x_3:
        /* <DEDUP_REMOVED lines=26> */
.L_x_4:
[----:B------:R-:W4:Y:S01]  /*05b0*/  SHFL.IDX PT, R7, R7, RZ, 0x1f ;  /* 0x00001fff07077589 */ /* 0x000f2200000e0000 */
[----:B------:R-:W-:Y:S02]  /*05c0*/  ELECT P0, URZ, PT ;  /* 0x00000000003f782f */ /* 0x000fe40003800000 */
[----:B------:R-:W-:Y:S01]  /*05d0*/  SHF.R.S32.HI R0, RZ, 0x1f, R17 ;  /* 0x0000001fff007819 */ /* 0x000fe20000011411 */
[----:B------:R-:W-:Y:S01]  /*05e0*/  NOP ;  /* 0x0000000000007918 */ /* 0x000fe20000000000 */
[----:B------:R-:W4:Y:S01]  /*05f0*/  S2UR UR36, SR_CTAID.Y ;  /* 0x00000000002479c3 */ /* 0x000f220000002600 */
[----:B------:R-:W-:Y:S01]  /*0600*/  BSSY B0, `(.L_x_5) ;  /* 0x0000049000007945 */ /* 0x000fe20003800000 */
[----:B------:R-:W-:Y:S02]  /*0610*/  LEA.HI R0, R0, R17, RZ, 0x7 ;  /* 0x0000001100007211 */ /* 0x000fe400078f38ff */
[----:B------:R-:W-:Y:S02]  /*0620*/  MOV R6, RZ ;  /* 0x000000ff00067202 */ /* 0x000fe40000000f00 */
[----:B------:R-:W-:-:S02]  /*0630*/  LOP3.LUT R0, R0, 0xffffff80, RZ, 0xc0, !PT ;  /* 0xffffff8000007812 */ /* 0x000fc400078ec0ff */
[----:B------:R-:W4:Y:S02]  /*0640*/  S2UR UR37, SR_CTAID.Z ;  /* 0x00000000002579c3 */ /* 0x000f240000002700 */
[----:B------:R-:W-:-:S06]  /*0650*/  IADD3 R5, R17, -R0, RZ ;  /* 0x8000000011057210 */ /* 0x000fcc0007ffe0ff */
[----:B-123--:R-:W-:Y:S01]  /*0660*/  BAR.SYNC.DEFER_BLOCKING 0x0 ;  /* 0x0000000000007b1d */ /* 0x00efe20000010000 */
[----:B----4-:R-:W-:-:S13]  /*0670*/  ISETP.EQ.AND P1, PT, R7, RZ, P0 ;  /* 0x000000ff0700720c */ /* 0x010fda0000722270 */
[----:B------:R-:W-:Y:S05]  /*0680*/  @!P1 BRA `(.L_x_6) ;  /* 0x0000000400009947 */ /* 0x000fea0003800000 */
[----:B------:R-:W1:Y:S01]  /*0690*/  S2R R3, SR_CgaCtaId ;  /* 0x0000000000037919 */ /* 0x000e620000008800 */
[----:B------:R-:W-:Y:S01]  /*06a0*/  MOV R0, 0x400 ;  /* 0x0000040000007802 */ /* 0x000fe20000000f00 */
[----:B------:R-:W-:Y:S01]  /*06b0*/  IMAD.MOV.U32 R2, RZ, RZ, 0x1 ;  /* 0x00000001ff027424 */ /* 0x000fe200078e00ff */
[----:B------:R-:W-:Y:S02]  /*06c0*/  ISETP.NE.AND P3, PT, R5, RZ, PT ;  /* 0x000000ff0500720c */ /* 0x000fe40003f65270 */
[----:B-1----:R-:W-:Y:S02]  /*06d0*/  LEA R3, R3, R0, 0x18 ;  /* 0x0000000003037211 */ /* 0x002fe400078ec0ff */
[----:B------:R-:W-:-:S04]  /*06e0*/  SHF.L.U32 R0, R2, 0x1f, RZ ;  /* 0x0000001f02007819 */ /* 0x000fc800000006ff */
[----:B------:R-:W1:Y:S02]  /*06f0*/  SYNCS.PHASECHK.TRANS64.TRYWAIT P2, [R3+URZ+0x23048], R0 ;  /* 0x02304800030075a7 */ /* 0x000e64000804017f */
[----:B-1----:R-:W-:Y:S05]  /*0700*/  @!P2 BRA `(.L_x_7) ;  /* 0x000000d40054a947 */ /* 0x002fea0003800000 */
.L_x_82:
[----:B------:R-:W-:Y:S05]  /*0710*/  @P3 BRA `(.L_x_8) ;  /* 0x0000000000143947 */ /* 0x000fea0003800000 */
[----:B------:R-:W-:Y:S02]  /*0720*/  LOP3.LUT P2, RZ, R17, 0x1f, RZ, 0xc0, !PT ;  /* 0x0000001f11ff7812 */ /* 0x000fe4000784c0ff */
[----:B-1----:R-:W-:-:S04]  /*0730*/  MOV R0, 0x7000 ;  /* 0x0000700000007802 */ /* 0x002fc80000000f00 */
[----:B------:R2:W-:Y:S07]  /*0740*/  SYNCS.ARRIVE.TRANS64 RZ, [R3+URZ+0x23040], R0 ;  /* 0x0230400003ff79a7 */ /* 0x0005ee000800003f */
[----:B------:R-:W-:Y:S05]  /*0750*/  @!P2 BRA `(.L_x_8) ;  /* 0x000000000004a947 */ /* 0x000fea0003800000 */
[----:B------:R-:W-:Y:S01]  /*0760*/  BPT.TRAP 0x1 ;  /* 0x000000040000795c */ /* 0x000fe20000300000 */
.L_x_8:
[----:B------:R-:W3:Y:S01]  /*0770*/  S2UR UR11, SR_CTAID.X ;  /* 0x00000000000b79c3 */ /* 0x000ee20000002500 */
[----:B------:R-:W-:Y:S01]  /*0780*/  R2UR UR8, R3 ;  /* 0x00000000030872ca */ /* 0x000fe200000e0000 */
[----:B------:R-:W-:Y:S01]  /*0790*/  ULDC.64 UR4, c[0x0][0x198] ;  /* 0x0000660000047ab9 */ /* 0x000fe20000000a00 */
[----:B------:R-:W-:Y:S01]  /*07a0*/  UMOV UR6, 0x0 ;  /* 0x0000000000067882 */ /* 0x000fe20000000000 */
[----:B------:R-:W-:Y:S01]  /*07b0*/  UIADD3 UR4, UP0, UR4, 0xf0, URZ ;  /* 0x000000f004047890 */ /* 0x000fe2000ff1e03f */
[----:B------:R-:W-:Y:S01]  /*07c0*/  UMOV UR7, 0x10000000 ;  /* 0x1000000000077882 */ /* 0x000fe20000000000 */
[----:B------:R-:W-:Y:S02]  /*07d0*/  UMOV UR10, URZ ;  /* 0x0000003f000a7c82 */ /* 0x000fe40008000000 */
[----:B------:R-:W-:Y:S01]  /*07e0*/  UIADD3.X UR5, URZ, UR5, URZ, UP0, !UPT ;  /* 0x000000053f057290 */ /* 0x000fe200087fe43f */
[----:B------:R-:W-:Y:S01]  /*07f0*/  UMOV UR12, UR36 ;  /* 0x00000024000c7c82 */ /* 0x000fe20008000000 */
[----:B------:R-:W-:Y:S01]  /*0800*/  UMOV UR13, UR37 ;  /* 0x00000025000d7c82 */ /* 0x000fe20008000000 */
[----:B------:R-:W-:Y:S01]  /*0810*/  UMOV UR50, 0x20 ;  /* 0x0000002000327882 */ /* 0x000fe20000000000 */
[----:B------:R-:W-:-:S02]  /*0820*/  UMOV UR52, UR36 ;  /* 0x0000002400347c82 */ /* 0x000fc40008000000 */
[----:B------:R-:W-:Y:S02]  /*0830*/  UIADD3 UR9, UR8, 0x23040, URZ ;  /* 0x0002304008097890 */ /* 0x000fe4000fffe03f */
[----:B------:R-:W-:Y:S02]  /*0840*/  UIADD3 UR48, UR8, 0x1000, URZ ;  /* 0x0000100008307890 */ /* 0x000fe4000fffe03f */
[----:B------:R-:W-:Y:S02]  /*0850*/  UIADD3 UR40, UR8, 0x2000, URZ ;  /* 0x0000200008287890 */ /* 0x000fe4000fffe03f */
[----:B------:R-:W-:Y:S02]  /*0860*/  UIADD3 UR32, UR8, 0x3000, URZ ;  /* 0x0000300008207890 */ /* 0x000fe4000fffe03f */
[----:B------:R-:W-:Y:S02]  /*0870*/  UIADD3 UR24, UR8, 0x4000, URZ ;  /* 0x0000400008187890 */ /* 0x000fe4000fffe03f */
[----:B---3--:R-:W-:-:S02]  /*0880*/  USHF.L.U32 UR11, UR11, 0x6, URZ ;  /* 0x000000060b0b7899 */ /* 0x008fc4000800063f */
[----:B------:R-:W-:Y:S01]  /*0890*/  UIADD3 UR16, UR8, 0x5000, URZ ;  /* 0x0000500008107890 */ /* 0x000fe2000fffe03f */
[----:B------:R-:W-:Y:S01]  /*08a0*/  UMOV UR53, UR37 ;  /* 0x0000002500357c82 */ /* 0x000fe20008000000 */
[----:B------:R-:W-:Y:S01]  /*08b0*/  UMOV UR49, UR9 ;  /* 0x0000000900317c82 */ /* 0x000fe20008000000 */
[----:B------:R-:W-:Y:S02]  /*08c0*/  UMOV UR42, 0x40 ;  /* 0x00000040002a7882 */ /* 0x000fe40000000000 */
[----:B------:R-:W-:Y:S01]  /*08d0*/  UMOV UR51, UR11 ;  /* 0x0000000b00337c82 */ /* 0x000fe20008000000 */
[----:B------:R-:W-:Y:S01]  /*08e0*/  UMOV UR44, UR36 ;  /* 0x00000024002c7c82 */ /* 0x000fe20008000000 */
[----:B------:R3:W-:Y:S01]  /*08f0*/  UTMALDG.4D [UR8], [UR4], desc[UR6] ;  /* 0x00000608040075b4 */ /* 0x0007e20008019000 */
[----:B------:R-:W-:Y:S01]  /*0900*/  UMOV UR45, UR37 ;  /* 0x00000025002d7c82 */ /* 0x000fe20008000000 */
[----:B------:R-:W-:Y:S01]  /*0910*/  UMOV UR41, UR9 ;  /* 0x0000000900297c82 */ /* 0x000fe20008000000 */
[----:B------:R-:W-:Y:S01]  /*0920*/  UMOV UR43, UR11 ;  /* 0x0000000b002b7c82 */ /* 0x000fe20008000000 */
[----:B------:R-:W-:Y:S01]  /*0930*/  UMOV UR34, 0x60 ;  /* 0x0000006000227882 */ /* 0x000fe20000000000 */
[----:B------:R-:W-:Y:S01]  /*0940*/  UMOV UR33, UR9 ;  /* 0x0000000900217c82 */ /* 0x000fe20008000000 */
[----:B------:R-:W-:Y:S01]  /*0950*/  UMOV UR35, UR11 ;  /* 0x0000000b00237c82 */ /* 0x000fe20008000000 */
[----:B------:R-:W-:Y:S01]  /*0960*/  UMOV UR26, 0x80 ;  /* 0x00000080001a7882 */ /* 0x000fe20000000000 */
[----:B------:R4:W-:Y:S01]  /*0970*/  UTMALDG.4D [UR48], [UR4], desc[UR6] ;  /* 0x00000630040075b4 */ /* 0x0009e20008019000 */
[----:B------:R-:W-:Y:S01]  /*0980*/  UMOV UR28, UR36 ;  /* 0x00000024001c7c82 */ /* 0x000fe20008000000 */
[----:B------:R-:W-:Y:S01]  /*0990*/  UMOV UR29, UR37 ;  /* 0x00000025001d7c82 */ /* 0x000fe20008000000 */
[----:B------:R-:W-:Y:S01]  /*09a0*/  UMOV UR25, UR9 ;  /* 0x0000000900197c82 */ /* 0x000fe20008000000 */
[----:B------:R-:W-:Y:S01]  /*09b0*/  UMOV UR27, UR11 ;  /* 0x0000000b001b7c82 */ /* 0x000fe20008000000 */
[----:B------:R-:W-:Y:S01]  /*09c0*/  UMOV UR18, 0xa0 ;  /* 0x000000a000127882 */ /* 0x000fe20000000000 */
[----:B------:R-:W-:Y:S01]  /*09d0*/  UMOV UR20, UR36 ;  /* 0x0000002400147c82 */ /* 0x000fe20008000000 */
[----:B------:R-:W-:Y:S01]  /*09e0*/  UMOV UR21, UR37 ;  /* 0x0000002500157c82 */ /* 0x000fe20008000000 */
[----:B------:R4:W-:Y:S01]  /*09f0*/  UTMALDG.4D [UR40], [UR4], desc[UR6] ;  /* 0x00000628040075b4 */ /* 0x0009e20008019000 */
[----:B------:R-:W-:Y:S01]  /*0a00*/  UMOV UR17, UR9 ;  /* 0x0000000900117c82 */ /* 0x000fe20008000000 */
[----:B------:R-:W-:Y:S01]  /*0a10*/  UMOV UR19, UR11 ;  /* 0x0000000b00137c82 */ /* 0x000fe20008000000 */
[----:B------:R4:W-:Y:S01]  /*0a20*/  UTMALDG.4D [UR32], [UR4], desc[UR6] ;  /* 0x00000620040075b4 */ /* 0x0009e20008019000 */
[----:B---3--:R-:W-:Y:S01]  /*0a30*/  UIADD3 UR8, UR8, 0x6000, URZ ;  /* 0x0000600008087890 */ /* 0x008fe2000fffe03f */
[----:B------:R-:W-:Y:S01]  /*0a40*/  UMOV UR10, 0xc0 ;  /* 0x000000c0000a7882 */ /* 0x000fe20000000000 */
[----:B------:R4:W-:Y:S01]  /*0a50*/  UTMALDG.4D [UR24], [UR4], desc[UR6] ;  /* 0x00000618040075b4 */ /* 0x0009e20008019000 */
[----:B------:R4:W-:Y:S06]  /*0a60*/  UTMALDG.4D [UR16], [UR4], desc[UR6] ;  /* 0x00000610040075b4 */ /* 0x0009ec0008019000 */
[----:B------:R4:W-:Y:S02]  /*0a70*/  UTMALDG.4D [UR8], [UR4], desc[UR6] ;  /* 0x00000608040075b4 */ /* 0x0009e40008019000 */
[----:B----4-:R-:W-:Y:S01]  /*0a80*/  NOP ;  /* 0x0000000000007918 */ /* 0x010fe20000000000 */
.L_x_6:
[----:B------:R-:W-:Y:S05]  /*0a90*/  BSYNC B0 ;  /* 0x0000000000007941 */ /* 0x000fea0003800000 */
.L_x_5:
[----:B------:R-:W3:Y:S01]  /*0aa0*/  LDC R10, c[0x0][0x28c] ;  /* 0x0000a300ff0a7b82 */ /* 0x000ee20000000800 */
[----:B------:R-:W-:Y:S01]  /*0ab0*/  BSSY B0, `(.L_x_9) ;  /* 0x000011b000007945 */ /* 0x000fe20003800000 */
[----:B------:R-:W-:Y:S01]  /*0ac0*/  IMAD.MOV.U32 R4, RZ, RZ, 0x1 ;  /* 0x00000001ff047424 */ /* 0x000fe200078e00ff */
[----:B------:R-:W-:Y:S02]  /*0ad0*/  MOV R2, 0x1 ;  /* 0x0000000100027802 */ /* 0x000fe40000000f00 */
[----:B-12---:R-:W-:Y:S02]  /*0ae0*/  MOV R3, RZ ;  /* 0x000000ff00037202 */ /* 0x006fe40000000f00 */
[----:B---3--:R-:W-:-:S04]  /*0af0*/  IADD3 R177, R10, 0x3f, RZ ;  /* 0x0000003f0ab17810 */ /* 0x008fc80007ffe0ff */
[----:B------:R-:W-:-:S04]  /*0b00*/  SHF.R.S32.HI R0, RZ, 0x1f, R177 ;  /* 0x0000001fff007819 */ /* 0x000fc800000114b1 */
[----:B------:R-:W-:-:S04]  /*0b10*/  LEA.HI R177, R0, R177, RZ, 0x6 ;  /* 0x000000b100b17211 */ /* 0x000fc800078f30ff */
[----:B------:R-:W-:-:S05]  /*0b20*/  SHF.R.S32.HI R0, RZ, 0x6, R177 ;  /* 0x00000006ff007819 */ /* 0x000fca00000114b1 */
[----:B------:R-:W-:Y:S01]  /*0b30*/  IMAD.SHL.U32 R0, R0, 0x2, RZ ;  /* 0x0000000200007824 */ /* 0x000fe200078e00ff */
[----:B------:R-:W-:Y:S06]  /*0b40*/  @!P1 BRA `(.L_x_10) ;  /* 0x0000001000449947 */ /* 0x000fec0003800000 */
[----:B------:R-:W-:Y:S02]  /*0b50*/  ISETP.GE.AND P1, PT, R10, 0x1, PT ;  /* 0x000000010a00780c */ /* 0x000fe40003f26270 */
[----:B------:R-:W-:Y:S02]  /*0b60*/  LOP3.LUT R11, R17, 0x1f, RZ, 0xc0, !PT ;  /* 0x0000001f110b7812 */ /* 0x000fe400078ec0ff */
[----:B------:R-:W-:Y:S02]  /*0b70*/  MOV R6, RZ ;  /* 0x000000ff00067202 */ /* 0x000fe40000000f00 */
[----:B------:R-:W-:-:S07]  /*0b80*/  MOV R3, RZ ;  /* 0x000000ff00037202 */ /* 0x000fce0000000f00 */
        /* <DEDUP_REMOVED lines=9> */
.L_x_83:
[----:B-1----:R-:W-:Y:S01]  /*0c20*/  MOV R3, 0x1 ;  /* 0x0000000100037802 */ /* 0x002fe20000000f00 */
[----:B------:R-:W-:Y:S06]  /*0c30*/  @P2 BRA `(.L_x_13) ;  /* 0x0000000000142947 */ /* 0x000fec0003800000 */
[----:B------:R-:W-:Y:S02]  /*0c40*/  ISETP.NE.AND P1, PT, R11, RZ, PT ;  /* 0x000000ff0b00720c */ /* 0x000fe40003f25270 */
[----:B------:R-:W-:-:S04]  /*0c50*/  MOV R9, 0x7000 ;  /* 0x0000700000097802 */ /* 0x000fc80000000f00 */
[----:B------:R1:W-:Y:S07]  /*0c60*/  SYNCS.ARRIVE.TRANS64 RZ, [R2+URZ+0x23000], R9 ;  /* 0x0230000902ff79a7 */ /* 0x0003ee000800003f */
[----:B------:R-:W-:Y:S05]  /*0c70*/  @!P1 BRA `(.L_x_13) ;  /* 0x0000000000049947 */ /* 0x000fea0003800000 */
[----:B------:R-:W-:Y:S01]  /*0c80*/  BPT.TRAP 0x1 ;  /* 0x000000040000795c */ /* 0x000fe20000300000 */
.L_x_13:
[----:B------:R-:W-:Y:S01]  /*0c90*/  R2UR UR14, R2 ;  /* 0x00000000020e72ca */ /* 0x000fe200000e0000 */
[----:B-1----:R-:W1:Y:S01]  /*0ca0*/  S2R R9, SR_CgaCtaId ;  /* 0x0000000000097919 */ /* 0x002e620000008800 */
[----:B------:R-:W-:Y:S01]  /*0cb0*/  ULDC.64 UR4, c[0x0][0x198] ;  /* 0x0000660000047ab9 */ /* 0x000fe20000000a00 */
[----:B------:R-:W-:Y:S01]  /*0cc0*/  UMOV UR27, URZ ;  /* 0x0000003f001b7c82 */ /* 0x000fe20008000000 */
[----:B------:R-:W-:Y:S01]  /*0cd0*/  UIADD3 UR4, UP0, UR4, 0x1f0, URZ ;  /* 0x000001f004047890 */ /* 0x000fe2000ff1e03f */
[----:B------:R-:W-:Y:S01]  /*0ce0*/  MOV R2, 0x400 ;  /* 0x0000040000027802 */ /* 0x000fe20000000f00 */
[----:B------:R-:W-:Y:S01]  /*0cf0*/  UMOV UR6, 0x0 ;  /* 0x0000000000067882 */ /* 0x000fe20000000000 */
[----:B------:R-:W-:Y:S01]  /*0d00*/  UMOV UR7, 0x10000000 ;  /* 0x1000000000077882 */ /* 0x000fe20000000000 */
[----:B------:R-:W-:Y:S01]  /*0d10*/  UIADD3.X UR5, URZ, UR5, URZ, UP0, !UPT ;  /* 0x000000053f057290 */ /* 0x000fe200087fe43f */
[----:B------:R-:W-:Y:S01]  /*0d20*/  ISETP.NE.AND P2, PT, R5, RZ, PT ;  /* 0x000000ff0500720c */ /* 0x000fe20003f45270 */
[----:B------:R-:W-:Y:S01]  /*0d30*/  UMOV UR26, URZ ;  /* 0x0000003f001a7c82 */ /* 0x000fe20008000000 */
[----:B------:R-:W-:Y:S01]  /*0d40*/  UMOV UR28, UR36 ;  /* 0x00000024001c7c82 */ /* 0x000fe20008000000 */
[----:B------:R-:W-:Y:S01]  /*0d50*/  UMOV UR29, UR37 ;  /* 0x00000025001d7c82 */ /* 0x000fe20008000000 */
[----:B------:R-:W-:-:S02]  /*0d60*/  UIADD3 UR24, UR14, 0x7000, URZ ;  /* 0x000070000e187890 */ /* 0x000fc4000fffe03f */
[----:B------:R-:W-:Y:S02]  /*0d70*/  UIADD3 UR25, UR14, 0x23000, URZ ;  /* 0x000230000e197890 */ /* 0x000fe4000fffe03f */
[----:B------:R-:W-:Y:S01]  /*0d80*/  UIADD3 UR8, UR14, 0x8000, URZ ;  /* 0x000080000e087890 */ /* 0x000fe2000fffe03f */
[----:B------:R-:W-:Y:S01]  /*0d90*/  UMOV UR10, 0x20 ;  /* 0x00000020000a7882 */ /* 0x000fe20000000000 */
[----:B------:R-:W-:Y:S01]  /*0da0*/  UMOV UR12, UR36 ;  /* 0x00000024000c7c82 */ /* 0x000fe20008000000 */
[----:B------:R-:W-:Y:S01]  /*0db0*/  UMOV UR13, UR37 ;  /* 0x00000025000d7c82 */ /* 0x000fe20008000000 */
[----:B------:R-:W-:Y:S01]  /*0dc0*/  UMOV UR11, UR27 ;  /* 0x0000001b000b7c82 */ /* 0x000fe20008000000 */
[----:B------:R-:W-:Y:S02]  /*0dd0*/  UMOV UR9, UR25 ;  /* 0x0000001900097c82 */ /* 0x000fe40008000000 */
[----:B------:R2:W-:Y:S01]  /*0de0*/  UTMALDG.4D [UR24], [UR4], desc[UR6] ;  /* 0x00000618040075b4 */ /* 0x0005e20008019000 */
[----:B------:R-:W-:Y:S01]  /*0df0*/  UIADD3 UR16, UR14, 0x9000, URZ ;  /* 0x000090000e107890 */ /* 0x000fe2000fffe03f */
[----:B------:R-:W-:Y:S01]  /*0e00*/  UMOV UR18, 0x40 ;  /* 0x0000004000127882 */ /* 0x000fe20000000000 */
[----:B------:R-:W-:Y:S01]  /*0e10*/  UMOV UR20, UR36 ;  /* 0x0000002400147c82 */ /* 0x000fe20008000000 */
[----:B------:R-:W-:Y:S01]  /*0e20*/  UMOV UR21, UR37 ;  /* 0x0000002500157c82 */ /* 0x000fe20008000000 */
[----:B------:R-:W-:Y:S01]  /*0e30*/  UMOV UR19, UR27 ;  /* 0x0000001b00137c82 */ /* 0x000fe20008000000 */
[----:B------:R-:W-:Y:S01]  /*0e40*/  UMOV UR17, UR25 ;  /* 0x0000001900117c82 */ /* 0x000fe20008000000 */
[----:B------:R3:W-:Y:S01]  /*0e50*/  UTMALDG.4D [UR8], [UR4], desc[UR6] ;  /* 0x00000608040075b4 */ /* 0x0007e20008019000 */
[----:B-1----:R-:W-:Y:S01]  /*0e60*/  LEA R8, R9, R2, 0x18 ;  /* 0x0000000209087211 */ /* 0x002fe200078ec0ff */
[----:B------:R-:W-:-:S03]  /*0e70*/  IMAD.MOV.U32 R9, RZ, RZ, 0x1 ;  /* 0x00000001ff097424 */ /* 0x000fc600078e00ff */
[----:B------:R-:W-:Y:S02]  /*0e80*/  LEA R2, R3, R8, 0x3 ;  /* 0x0000000803027211 */ /* 0x000fe400078e18ff */
[----:B------:R-:W-:Y:S01]  /*0e90*/  SHF.L.U32 R9, R9, 0x1f, RZ ;  /* 0x0000001f09097819 */ /* 0x000fe200000006ff */
[----:B------:R1:W-:Y:S01]  /*0ea0*/  UTMALDG.4D [UR16], [UR4], desc[UR6] ;  /* 0x00000610040075b4 */ /* 0x0003e20008019000 */
[----:B--2---:R-:W-:Y:S01]  /*0eb0*/  UIADD3 UR24, UR14, 0xb000, URZ ;  /* 0x0000b0000e187890 */ /* 0x004fe2000fffe03f */
[----:B------:R-:W-:Y:S01]  /*0ec0*/  UMOV UR26, 0x80 ;  /* 0x00000080001a7882 */ /* 0x000fe20000000000 */
[----:B---3--:R-:W-:Y:S01]  /*0ed0*/  UIADD3 UR8, UR14, 0xa000, URZ ;  /* 0x0000a0000e087890 */ /* 0x008fe2000fffe03f */
[----:B------:R-:W-:Y:S01]  /*0ee0*/  UMOV UR10, 0x60 ;  /* 0x00000060000a7882 */ /* 0x000fe20000000000 */
[----:B-1----:R-:W-:-:S07]  /*0ef0*/  UIADD3 UR16, UR14, 0xc000, URZ ;  /* 0x0000c0000e107890 */ /* 0x002fce000fffe03f */
[----:B------:R1:W-:Y:S01]  /*0f00*/  UTMALDG.4D [UR8], [UR4], desc[UR6] ;  /* 0x00000608040075b4 */ /* 0x0003e20008019000 */
[----:B------:R-:W-:Y:S01]  /*0f10*/  UMOV UR18, 0xa0 ;  /* 0x000000a000127882 */ /* 0x000fe20000000000 */
[----:B------:R2:W-:Y:S01]  /*0f20*/  UTMALDG.4D [UR24], [UR4], desc[UR6] ;  /* 0x00000618040075b4 */ /* 0x0005e20008019000 */
[----:B------:R2:W-:Y:S01]  /*0f30*/  UTMALDG.4D [UR16], [UR4], desc[UR6] ;  /* 0x00000610040075b4 */ /* 0x0005e20008019000 */
[----:B-1----:R-:W-:Y:S01]  /*0f40*/  UIADD3 UR8, UR14, 0xd000, URZ ;  /* 0x0000d0000e087890 */ /* 0x002fe2000fffe03f */
[----:B------:R-:W-:-:S08]  /*0f50*/  UMOV UR10, 0xc0 ;  /* 0x000000c0000a7882 */ /* 0x000fd00000000000 */
[----:B------:R2:W-:Y:S01]  /*0f60*/  UTMALDG.4D [UR8], [UR4], desc[UR6] ;  /* 0x00000608040075b4 */ /* 0x0005e20008019000 */
[----:B------:R-:W1:Y:S02]  /*0f70*/  SYNCS.PHASECHK.TRANS64.TRYWAIT P1, [R2+URZ+0x23020], R9 ;  /* 0x02302009020075a7 */ /* 0x000e64000802017f */
[----:B-12---:R-:W-:Y:S05]  /*0f80*/  @!P1 BRA `(.L_x_14) ;  /* 0x000000cc005c9947 */ /* 0x006fea0003800000 */
.L_x_84:
[----:B------:R-:W-:Y:S01]  /*0f90*/  MOV R6, 0x1 ;  /* 0x0000000100067802 */ /* 0x000fe20000000f00 */
[----:B------:R-:W-:Y:S06]  /*0fa0*/  @P2 BRA `(.L_x_15) ;  /* 0x0000000000142947 */ /* 0x000fec0003800000 */
[----:B------:R-:W-:Y:S01]  /*0fb0*/  ISETP.NE.AND P1, PT, R11, RZ, PT ;  /* 0x000000ff0b00720c */ /* 0x000fe20003f25270 */
[----:B-1----:R-:W-:-:S04]  /*0fc0*/  IMAD.MOV.U32 R9, RZ, RZ, 0x7000 ;  /* 0x00007000ff097424 */ /* 0x002fc800078e00ff */
[----:B------:R2:W-:Y:S08]  /*0fd0*/  SYNCS.ARRIVE.TRANS64 RZ, [R2+URZ+0x23000], R9 ;  /* 0x0230000902ff79a7 */ /* 0x0005f0000800003f */
[----:B------:R-:W-:Y:S05]  /*0fe0*/  @!P1 BRA `(.L_x_15) ;  /* 0x0000000000049947 */ /* 0x000fea0003800000 */
[----:B------:R-:W-:Y:S01]  /*0ff0*/  BPT.TRAP 0x1 ;  /* 0x000000040000795c */ /* 0x000fe20000300000 */
.L_x_15:
[C---:B------:R-:W-:Y:S01]  /*1000*/  IMAD R8, R3.reuse, 0x7000, R8 ;  /* 0x0000700003087824 */ /* 0x040fe200078e0208 */
[----:B------:R-:W-:Y:S01]  /*1010*/  R2UR UR49, R2 ;  /* 0x00000000023172ca */ /* 0x000fe200000e0000 */
[----:B------:R-:W-:Y:S01]  /*1020*/  ULDC.64 UR4, c[0x0][0x198] ;  /* 0x0000660000047ab9 */ /* 0x000fe20000000a00 */
[----:B------:R-:W-:Y:S01]  /*1030*/  UMOV UR51, URZ ;  /* 0x0000003f00337c82 */ /* 0x000fe20008000000 */
[----:B------:R-:W-:Y:S01]  /*1040*/  UIADD3 UR4, UP0, UR4, 0x2f0, URZ ;  /* 0x000002f004047890 */ /* 0x000fe2000ff1e03f */
[----:B------:R-:W-:Y:S01]  /*1050*/  R2UR UR14, R8 ;  /* 0x00000000080e72ca */ /* 0x000fe200000e0000 */
[----:B------:R-:W-:Y:S01]  /*1060*/  UMOV UR6, 0x0 ;  /* 0x0000000000067882 */ /* 0x000fe20000000000 */
[----:B------:R-:W-:Y:S01]  /*1070*/  UMOV UR7, 0x10000000 ;  /* 0x1000000000077882 */ /* 0x000fe20000000000 */
[----:B------:R-:W-:Y:S01]  /*1080*/  UIADD3.X UR5, URZ, UR5, URZ, UP0, !UPT ;  /* 0x000000053f057290 */ /* 0x000fe200087fe43f */
[----:B------:R-:W-:Y:S01]  /*1090*/  IADD3 R3, R3, 0x1, RZ ;  /* 0x0000000103037810 */ /* 0x000fe20007ffe0ff */
[----:B------:R-:W-:Y:S01]  /*10a0*/  UMOV UR50, URZ ;  /* 0x0000003f00327c82 */ /* 0x000fe20008000000 */
[----:B------:R-:W-:Y:S01]  /*10b0*/  UMOV UR52, UR36 ;  /* 0x0000002400347c82 */ /* 0x000fe20008000000 */
[----:B------:R-:W-:Y:S01]  /*10c0*/  UMOV UR53, UR37 ;  /* 0x0000002500357c82 */ /* 0x000fe20008000000 */
[----:B------:R-:W-:Y:S01]  /*10d0*/  UMOV UR42, 0x20 ;  /* 0x00000020002a7882 */ /* 0x000fe20000000000 */
[----:B------:R-:W-:Y:S01]  /*10e0*/  UIADD3 UR49, UR49, 0x23000, URZ ;  /* 0x0002300031317890 */ /* 0x000fe2000fffe03f */
[----:B------:R-:W-:Y:S01]  /*10f0*/  UMOV UR44, UR36 ;  /* 0x00000024002c7c82 */ /* 0x000fe20008000000 */
[----:B------:R-:W-:-:S02]  /*1100*/  UMOV UR45, UR37 ;  /* 0x00000025002d7c82 */ /* 0x000fc40008000000 */
[----:B------:R-:W-:Y:S02]  /*1110*/  UIADD3 UR48, UR14, 0x7000, URZ ;  /* 0x000070000e307890 */ /* 0x000fe4000fffe03f */
[----:B------:R-:W-:Y:S02]  /*1120*/  UIADD3 UR40, UR14, 0x8000, URZ ;  /* 0x000080000e287890 */ /* 0x000fe4000fffe03f */
[----:B------:R-:W-:Y:S01]  /*1130*/  UIADD3 UR8, UR14, 0x9000, URZ ;  /* 0x000090000e087890 */ /* 0x000fe2000fffe03f */
[----:B------:R-:W-:Y:S01]  /*1140*/  UMOV UR43, UR51 ;  /* 0x00000033002b7c82 */ /* 0x000fe20008000000 */
[----:B------:R-:W-:Y:S01]  /*1150*/  UMOV UR41, UR49 ;  /* 0x0000003100297c82 */ /* 0x000fe20008000000 */
[----:B------:R-:W-:Y:S01]  /*1160*/  UMOV UR10, 0x40 ;  /* 0x00000040000a7882 */ /* 0x000fe20000000000 */
[----:B------:R-:W-:Y:S01]  /*1170*/  UMOV UR12, UR36 ;  /* 0x00000024000c7c82 */ /* 0x000fe20008000000 */
[----:B------:R-:W-:Y:S01]  /*1180*/  UMOV UR13, UR37 ;  /* 0x00000025000d7c82 */ /* 0x000fe20008000000 */
[----:B------:R-:W-:Y:S01]  /*1190*/  UMOV UR11, UR51 ;  /* 0x00000033000b7c82 */ /* 0x000fe20008000000 */
[----:B------:R-:W-:Y:S01]  /*11a0*/  UMOV UR9, UR49 ;  /* 0x0000003100097c82 */ /* 0x000fe20008000000 */
[----:B------:R-:W-:Y:S01]  /*11b0*/  UTMALDG.4D [UR48], [UR4], desc[UR6] ;  /* 0x00000630040075b4 */ /* 0x000fe20008019000 */
[----:B------:R-:W-:-:S02]  /*11c0*/  UIADD3 UR24, UR14, 0xa000, URZ ;  /* 0x0000a0000e187890 */ /* 0x000fc4000fffe03f */
[----:B------:R-:W-:Y:S02]  /*11d0*/  UIADD3 UR32, UR14, 0xb000, URZ ;  /* 0x0000b0000e207890 */ /* 0x000fe4000fffe03f */
[----:B------:R-:W-:Y:S01]  /*11e0*/  UIADD3 UR16, UR14, 0xc000, URZ ;  /* 0x0000c0000e107890 */ /* 0x000fe2000fffe03f */
[----:B------:R-:W-:Y:S01]  /*11f0*/  UMOV UR26, 0x60 ;  /* 0x00000060001a7882 */ /* 0x000fe20000000000 */
[----:B------:R-:W-:Y:S01]  /*1200*/  UTMALDG.4D [UR40], [UR4], desc[UR6] ;  /* 0x00000628040075b4 */ /* 0x000fe20008019000 */
        /* <DEDUP_REMOVED lines=8> */
[----:B------:R-:W-:Y:S01]  /*1290*/  UMOV UR18, 0xa0 ;  /* 0x000000a000127882 */ /* 0x000fe20000000000 */
[----:B------:R-:W-:Y:S01]  /*12a0*/  UMOV UR20, UR36 ;  /* 0x0000002400147c82 */ /* 0x000fe20008000000 */
[----:B------:R-:W-:Y:S01]  /*12b0*/  UMOV UR21, UR37 ;  /* 0x0000002500157c82 */ /* 0x000fe20008000000 */
[----:B------:R-:W-:Y:S01]  /*12c0*/  UMOV UR19, UR51 ;  /* 0x0000003300137c82 */ /* 0x000fe20008000000 */
[----:B------:R-:W-:Y:S01]  /*12d0*/  UMOV UR17, UR49 ;  /* 0x0000003100117c82 */ /* 0x000fe20008000000 */
[----:B------:R4:W-:Y:S01]  /*12e0*/  UTMALDG.4D [UR24], [UR4], desc[UR6] ;  /* 0x00000618040075b4 */ /* 0x0009e20008019000 */
[----:B------:R4:W-:Y:S01]  /*12f0*/  UTMALDG.4D [UR32], [UR4], desc[UR6] ;  /* 0x00000620040075b4 */ /* 0x0009e20008019000 */
[----:B------:R4:W-:Y:S01]  /*1300*/  UTMALDG.4D [UR16], [UR4], desc[UR6] ;  /* 0x00000610040075b4 */ /* 0x0009e20008019000 */
[----:B---3--:R-:W-:Y:S01]  /*1310*/  UIADD3 UR8, UR14, 0xd000, URZ ;  /* 0x0000d0000e087890 */ /* 0x008fe2000fffe03f */
[----:B------:R-:W-:-:S08]  /*1320*/  UMOV UR10, 0xc0 ;  /* 0x000000c0000a7882 */ /* 0x000fd00000000000 */
[----:B------:R4:W-:Y:S02]  /*1330*/  UTMALDG.4D [UR8], [UR4], desc[UR6] ;  /* 0x00000608040075b4 */ /* 0x0009e40008019000 */
[----:B----4-:R-:W-:Y:S01]  /*1340*/  NOP ;  /* 0x0000000000007918 */ /* 0x010fe20000000000 */
.L_x_11:
[----:B------:R-:W-:Y:S02]  /*1350*/  ISETP.GE.AND P1, PT, R10, 0x41, PT ;  /* 0x000000410a00780c */ /* 0x000fe40003f26270 */
[----:B-12---:R-:W-:-:S11]  /*1360*/  MOV R2, 0x1 ;  /* 0x0000000100027802 */ /* 0x006fd60000000f00 */
[----:B------:R-:W-:Y:S05]  /*1370*/  @!P1 BRA `(.L_x_16) ;  /* 0x0000000800349947 */ /* 0x000fea0003800000 */
[----:B------:R-:W1:Y:S01]  /*1380*/  S2R R9, SR_CgaCtaId ;  /* 0x0000000000097919 */ /* 0x000e620000008800 */
[----:B------:R-:W-:Y:S01]  /*1390*/  MOV R2, 0x400 ;  /* 0x0000040000027802 */ /* 0x000fe20000000f00 */
[----:B------:R-:W-:Y:S01]  /*13a0*/  IMAD.MOV.U32 R8, RZ, RZ, 0x1 ;  /* 0x00000001ff087424 */ /* 0x000fe200078e00ff */
[----:B------:R-:W-:Y:S02]  /*13b0*/  ISETP.NE.AND P2, PT, R5, RZ, PT ;  /* 0x000000ff0500720c */ /* 0x000fe40003f45270 */
[----:B-1----:R-:W-:Y:S02]  /*13c0*/  LEA R2, R9, R2, 0x18 ;  /* 0x0000000209027211 */ /* 0x002fe400078ec0ff */
[----:B------:R-:W-:Y:S02]  /*13d0*/  SHF.L.U32 R9, R8, 0x1f, RZ ;  /* 0x0000001f08097819 */ /* 0x000fe400000006ff */
[----:B------:R-:W-:-:S04]  /*13e0*/  LEA R8, R3, R2, 0x3 ;  /* 0x0000000203087211 */ /* 0x000fc800078e18ff */
[----:B------:R-:W1:Y:S02]  /*13f0*/  SYNCS.PHASECHK.TRANS64.TRYWAIT P1, [R8+URZ+0x23020], R9 ;  /* 0x02302009080075a7 */ /* 0x000e64000802017f */
[----:B-1----:R-:W-:Y:S05]  /*1400*/  @!P1 BRA `(.L_x_17) ;  /* 0x000000c800509947 */ /* 0x002fea0003800000 */
.L_x_85:
[----:B------:R-:W-:Y:S05]  /*1410*/  @P2 BRA `(.L_x_18) ;  /* 0x0000000000142947 */ /* 0x000fea0003800000 */
[----:B------:R-:W-:Y:S02]  /*1420*/  ISETP.NE.AND P1, PT, R11, RZ, PT ;  /* 0x000000ff0b00720c */ /* 0x000fe40003f25270 */
[----:B-1----:R-:W-:-:S04]  /*1430*/  MOV R9, 0x7000 ;  /* 0x0000700000097802 */ /* 0x002fc80000000f00 */
[----:B------:R2:W-:Y:S07]  /*1440*/  SYNCS.ARRIVE.TRANS64 RZ, [R8+URZ+0x23000], R9 ;  /* 0x0230000908ff79a7 */ /* 0x0005ee000800003f */
[----:B------:R-:W-:Y:S05]  /*1450*/  @!P1 BRA `(.L_x_18) ;  /* 0x0000000000049947 */ /* 0x000fea0003800000 */
[----:B------:R-:W-:Y:S01]  /*1460*/  BPT.TRAP 0x1 ;  /* 0x000000040000795c */ /* 0x000fe20000300000 */
.L_x_18:
[C---:B------:R-:W-:Y:S01]  /*1470*/  IMAD R2, R3.reuse, 0x7000, R2 ;  /* 0x0000700003027824 */ /* 0x040fe200078e0202 */
[----:B-12---:R-:W1:Y:S01]  /*1480*/  S2R R9, SR_CgaCtaId ;  /* 0x0000000000097919 */ /* 0x006e620000008800 */
[----:B------:R-:W-:Y:S01]  /*1490*/  R2UR UR41, R8 ;  /* 0x00000000082972ca */ /* 0x000fe200000e0000 */
[----:B------:R-:W-:Y:S01]  /*14a0*/  ULDC.64 UR4, c[0x0][0x198] ;  /* 0x0000660000047ab9 */ /* 0x000fe20000000a00 */
[----:B------:R-:W-:Y:S01]  /*14b0*/  R2UR UR43, R6 ;  /* 0x00000000062b72ca */ /* 0x000fe200000e0000 */
[----:B------:R-:W-:Y:S01]  /*14c0*/  UIADD3 UR4, UP0, UR4, 0x1f0, URZ ;  /* 0x000001f004047890 */ /* 0x000fe2000ff1e03f */
[----:B------:R-:W-:Y:S01]  /*14d0*/  R2UR UR14, R2 ;  /* 0x00000000020e72ca */ /* 0x000fe200000e0000 */
[----:B------:R-:W-:Y:S01]  /*14e0*/  UMOV UR6, 0x0 ;  /* 0x0000000000067882 */ /* 0x000fe20000000000 */
[----:B------:R-:W-:Y:S01]  /*14f0*/  UMOV UR7, 0x10000000 ;  /* 0x1000000000077882 */ /* 0x000fe20000000000 */
[----:B------:R-:W-:Y:S01]  /*1500*/  UIADD3.X UR5, URZ, UR5, URZ, UP0, !UPT ;  /* 0x000000053f057290 */ /* 0x000fe200087fe43f */
[----:B------:R-:W-:Y:S01]  /*1510*/  VIADD R3, R3, 0x1 ;  /* 0x0000000103037836 */ /* 0x000fe20000000000 */
[----:B------:R-:W-:Y:S01]  /*1520*/  UMOV UR42, URZ ;  /* 0x0000003f002a7c82 */ /* 0x000fe20008000000 */
[----:B------:R-:W-:Y:S01]  /*1530*/  UMOV UR44, UR36 ;  /* 0x00000024002c7c82 */ /* 0x000fe20008000000 */
[----:B------:R-:W-:Y:S01]  /*1540*/  UMOV UR45, UR37 ;  /* 0x00000025002d7c82 */ /* 0x000fe20008000000 */
[----:B------:R-:W-:Y:S01]  /*1550*/  UMOV UR34, 0x20 ;  /* 0x0000002000227882 */ /* 0x000fe20000000000 */
[----:B------:R-:W-:Y:S01]  /*1560*/  UIADD3 UR41, UR41, 0x23000, URZ ;  /* 0x0002300029297890 */ /* 0x000fe2000fffe03f */
[----:B------:R-:W-:Y:S01]  /*1570*/  MOV R2, 0x400 ;  /* 0x0000040000027802 */ /* 0x000fe20000000f00 */
[----:B------:R-:W-:Y:S01]  /*1580*/  USHF.L.U32 UR43, UR43, 0x6, URZ ;  /* 0x000000062b2b7899 */ /* 0x000fe2000800063f */
[C---:B------:R-:W-:Y:S01]  /*1590*/  ISETP.NE.AND P2, PT, R3.reuse, 0x4, PT ;  /* 0x000000040300780c */ /* 0x040fe20003f45270 */
[----:B------:R-:W-:Y:S01]  /*15a0*/  UIADD3 UR40, UR14, 0x7000, URZ ;  /* 0x000070000e287890 */ /* 0x000fe2000fffe03f */
[C---:B------:R-:W-:Y:S01]  /*15b0*/  ISETP.NE.AND P1, PT, R3.reuse, 0x4, PT ;  /* 0x000000040300780c */ /* 0x040fe20003f25270 */
[----:B------:R-:W-:Y:S01]  /*15c0*/  UIADD3 UR32, UR14, 0x8000, URZ ;  /* 0x000080000e207890 */ /* 0x000fe2000fffe03f */
[----:B------:R-:W-:Y:S01]  /*15d0*/  SEL R3, R3, RZ, P2 ;  /* 0x000000ff03037207 */ /* 0x000fe20001000000 */
[----:B------:R-:W-:Y:S01]  /*15e0*/  UIADD3 UR24, UR14, 0x9000, URZ ;  /* 0x000090000e187890 */ /* 0x000fe2000fffe03f */
[----:B------:R-:W-:Y:S01]  /*15f0*/  ISETP.NE.AND P2, PT, R5, RZ, PT ;  /* 0x000000ff0500720c */ /* 0x000fe20003f45270 */
[----:B------:R-:W-:-:S02]  /*1600*/  UIADD3 UR16, UR14, 0xa000, URZ ;  /* 0x0000a0000e107890 */ /* 0x000fc4000fffe03f */
[----:B------:R-:W-:Y:S01]  /*1610*/  UIADD3 UR8, UR14, 0xb000, URZ ;  /* 0x0000b0000e087890 */ /* 0x000fe2000fffe03f */
[----:B------:R-:W-:Y:S01]  /*1620*/  UTMALDG.4D [UR40], [UR4], desc[UR6] ;  /* 0x00000628040075b4 */ /* 0x000fe20008019000 */
[----:B------:R-:W-:Y:S01]  /*1630*/  UMOV UR33, UR41 ;  /* 0x0000002900217c82 */ /* 0x000fe20008000000 */
[----:B------:R-:W-:Y:S01]  /*1640*/  UMOV UR35, UR43 ;  /* 0x0000002b00237c82 */ /* 0x000fe20008000000 */
[----:B------:R-:W-:Y:S01]  /*1650*/  UMOV UR26, 0x40 ;  /* 0x00000040001a7882 */ /* 0x000fe20000000000 */
[----:B------:R-:W-:Y:S01]  /*1660*/  UMOV UR28, UR36 ;  /* 0x00000024001c7c82 */ /* 0x000fe20008000000 */
[----:B------:R-:W-:Y:S01]  /*1670*/  UMOV UR29, UR37 ;  /* 0x00000025001d7c82 */ /* 0x000fe20008000000 */
        /* <DEDUP_REMOVED lines=8> */
[----:B------:R-:W-:Y:S01]  /*1700*/  UMOV UR10, 0x80 ;  /* 0x00000080000a7882 */ /* 0x000fe20000000000 */
[----:B------:R-:W-:Y:S01]  /*1710*/  UMOV UR12, UR36 ;  /* 0x00000024000c7c82 */ /* 0x000fe20008000000 */
[----:B------:R-:W-:Y:S01]  /*1720*/  UMOV UR13, UR37 ;  /* 0x00000025000d7c82 */ /* 0x000fe20008000000 */
[----:B------:R-:W-:Y:S01]  /*1730*/  UMOV UR9, UR41 ;  /* 0x0000002900097c82 */ /* 0x000fe20008000000 */
[----:B------:R-:W-:Y:S01]  /*1740*/  UMOV UR11, UR43 ;  /* 0x0000002b000b7c82 */ /* 0x000fe20008000000 */
[----:B-1----:R-:W-:Y:S01]  /*1750*/  LEA R10, R9, R2, 0x18 ;  /* 0x00000002090a7211 */ /* 0x002fe200078ec0ff */
[----:B------:R-:W-:Y:S01]  /*1760*/  UTMALDG.4D [UR24], [UR4], desc[UR6] ;  /* 0x00000618040075b4 */ /* 0x000fe20008019000 */
[----:B------:R-:W-:-:S02]  /*1770*/  SEL R2, RZ, 0x1, !P1 ;  /* 0x00000001ff027807 */ /* 0x000fc40004800000 */
[----:B------:R-:W-:Y:S02]  /*1780*/  LEA R9, R3, R10, 0x3 ;  /* 0x0000000a03097211 */ /* 0x000fe400078e18ff */
[----:B------:R-:W-:Y:S01]  /*1790*/  SHF.L.U32 R8, R2, 0x1f, RZ ;  /* 0x0000001f02087819 */ /* 0x000fe200000006ff */
[----:B------:R1:W-:Y:S01]  /*17a0*/  UTMALDG.4D [UR16], [UR4], desc[UR6] ;  /* 0x00000610040075b4 */ /* 0x0003e20008019000 */
[----:B------:R2:W-:Y:S01]  /*17b0*/  UTMALDG.4D [UR8], [UR4], desc[UR6] ;  /* 0x00000608040075b4 */ /* 0x0005e20008019000 */
[----:B-1----:R-:W-:Y:S01]  /*17c0*/  UIADD3 UR16, UR14, 0xc000, URZ ;  /* 0x0000c0000e107890 */ /* 0x002fe2000fffe03f */
[----:B------:R-:W-:Y:S01]  /*17d0*/  UMOV UR18, 0xa0 ;  /* 0x000000a000127882 */ /* 0x000fe20000000000 */
[----:B--2---:R-:W-:-:S07]  /*17e0*/  UIADD3 UR8, UR14, 0xd000, URZ ;  /* 0x0000d0000e087890 */ /* 0x004fce000fffe03f */
[----:B------:R1:W-:Y:S01]  /*17f0*/  UTMALDG.4D [UR16], [UR4], desc[UR6] ;  /* 0x00000610040075b4 */ /* 0x0003e20008019000 */
[----:B------:R-:W-:Y:S02]  /*1800*/  UMOV UR10, 0xc0 ;  /* 0x000000c0000a7882 */ /* 0x000fe40000000000 */
[----:B------:R1:W-:Y:S01]  /*1810*/  UTMALDG.4D [UR8], [UR4], desc[UR6] ;  /* 0x00000608040075b4 */ /* 0x0003e20008019000 */
[----:B------:R-:W2:Y:S02]  /*1820*/  SYNCS.PHASECHK.TRANS64.TRYWAIT P1, [R9+URZ+0x23020], R8 ;  /* 0x02302008090075a7 */ /* 0x000ea4000802017f */
[----:B-12---:R-:W-:Y:S05]  /*1830*/  @!P1 BRA `(.L_x_19) ;  /* 0x000000c400589947 */ /* 0x006fea0003800000 */
.L_x_86:
[----:B------:R-:W-:Y:S05]  /*1840*/  @P2 BRA `(.L_x_20) ;  /* 0x0000000000142947 */ /* 0x000fea0003800000 */
[----:B------:R-:W-:Y:S02]  /*1850*/  ISETP.NE.AND P1, PT, R11, RZ, PT ;  /* 0x000000ff0b00720c */ /* 0x000fe40003f25270 */
[----:B-1----:R-:W-:-:S04]  /*1860*/  MOV R8, 0x7000 ;  /* 0x0000700000087802 */ /* 0x002fc80000000f00 */
[----:B------:R2:W-:Y:S07]  /*1870*/  SYNCS.ARRIVE.TRANS64 RZ, [R9+URZ+0x23000], R8 ;  /* 0x0230000809ff79a7 */ /* 0x0005ee000800003f */
[----:B------:R-:W-:Y:S05]  /*1880*/  @!P1 BRA `(.L_x_20) ;  /* 0x0000000000049947 */ /* 0x000fea0003800000 */
[----:B------:R-:W-:Y:S01]  /*1890*/  BPT.TRAP 0x1 ;  /* 0x000000040000795c */ /* 0x000fe20000300000 */
.L_x_20:
[----:B------:R-:W-:Y:S01]  /*18a0*/  IMAD R10, R3, 0x7000, R10 ;  /* 0x00007000030a7824 */ /* 0x000fe200078e020a */
        /* <DEDUP_REMOVED lines=8> */
[----:B-12---:R-:W-:Y:S01]  /*1930*/  VIADD R8, R3, 0x1 ;  /* 0x0000000103087836 */ /* 0x006fe20000000000 */
[----:B------:R-:W-:Y:S01]  /*1940*/  UMOV UR50, URZ ;  /* 0x0000003f00327c82 */ /* 0x000fe20008000000 */
[----:B------:R-:W-:Y:S01]  /*1950*/  UMOV UR52, UR36 ;  /* 0x0000002400347c82 */ /* 0x000fe20008000000 */
[----:B------:R-:W-:Y:S01]  /*1960*/  UMOV UR53, UR37 ;  /* 0x0000002500357c82 */ /* 0x000fe20008000000 */
[----:B------:R-:W-:Y:S01]  /*1970*/  UMOV UR42, 0x20 ;  /* 0x00000020002a7882 */ /* 0x000fe20000000000 */
[----:B------:R-:W-:Y:S01]  /*1980*/  UIADD3 UR49, UR49, 0x23000, URZ ;  /* 0x0002300031317890 */ /* 0x000fe2000fffe03f */
[----:B------:R-:W-:Y:S01]  /*1990*/  ISETP.NE.AND P1, PT, R8, 0x4, PT ;  /* 0x000000040800780c */ /* 0x000fe20003f25270 */
[----:B------:R-:W-:Y:S01]  /*19a0*/  USHF.L.U32 UR51, UR51, 0x6, URZ ;  /* 0x0000000633337899 */ /* 0x000fe2000800063f */
[----:B------:R-:W-:Y:S01]  /*19b0*/  IADD3 R6, R6, 0x1, RZ ;  /* 0x0000000106067810 */ /* 0x000fe20007ffe0ff */
[----:B------:R-:W-:Y:S01]  /*19c0*/  UIADD3 UR48, UR14, 0x7000, URZ ;  /* 0x000070000e307890 */ /* 0x000fe2000fffe03f */
[----:B------:R-:W-:Y:S01]  /*19d0*/  SEL R3, RZ, 0x1, P1 ;  /* 0x00000001ff037807 */ /* 0x000fe20000800000 */
[----:B------:R-:W-:-:S02]  /*19e0*/  UIADD3 UR40, UR14, 0x8000, URZ ;  /* 0x000080000e287890 */ /* 0x000fc4000fffe03f */
[----:B------:R-:W-:Y:S01]  /*19f0*/  UIADD3 UR8, UR14, 0x9000, URZ ;  /* 0x000090000e087890 */ /* 0x000fe2000fffe03f */
[----:B------:R-:W-:Y:S01]  /*1a00*/  LOP3.LUT R2, R2, R3, RZ, 0x3c, !PT ;  /* 0x0000000302027212 */ /* 0x000fe200078e3cff */
        /* <DEDUP_REMOVED lines=10> */
[----:B------:R-:W-:Y:S01]  /*1ab0*/  UIADD3 UR24, UR14, 0xa000, URZ ;  /* 0x0000a0000e187890 */ /* 0x000fe2000fffe03f */
[----:B------:R-:W-:Y:S01]  /*1ac0*/  SEL R3, R8, RZ, P1 ;  /* 0x000000ff08037207 */ /* 0x000fe20000800000 */
[----:B------:R-:W-:-:S02]  /*1ad0*/  UIADD3 UR32, UR14, 0xb000, URZ ;  /* 0x0000b0000e207890 */ /* 0x000fc4000fffe03f */
        /* <DEDUP_REMOVED lines=19> */
[----:B-1----:R-:W-:Y:S01]  /*1c10*/  UIADD3 UR8, UR14, 0xd000, URZ ;  /* 0x0000d0000e087890 */ /* 0x002fe2000fffe03f */
[----:B------:R-:W-:-:S08]  /*1c20*/  UMOV UR10, 0xc0 ;  /* 0x000000c0000a7882 */ /* 0x000fd00000000000 */
[----:B------:R2:W-:Y:S02]  /*1c30*/  UTMALDG.4D [UR8], [UR4], desc[UR6] ;  /* 0x00000608040075b4 */ /* 0x0005e40008019000 */
[----:B--2---:R-:W-:Y:S01]  /*1c40*/  NOP ;  /* 0x0000000000007918 */ /* 0x004fe20000000000 */
.L_x_16:
[----:B------:R-:W-:-:S07]  /*1c50*/  IADD3 R0, R0, -0x4, RZ ;  /* 0xfffffffc00007810 */ /* 0x000fce0007ffe0ff */
.L_x_10:
[----:B------:R-:W-:Y:S05]  /*1c60*/  BSYNC B0 ;  /* 0x0000000000007941 */ /* 0x000fea0003800000 */
.L_x_9:
[----:B------:R-:W1:Y:S01]  /*1c70*/  S2R R9, SR_CgaCtaId ;  /* 0x0000000000097919 */ /* 0x000e620000008800 */
[----:B------:R-:W-:Y:S02]  /*1c80*/  MOV R16, 0x400 ;  /* 0x0000040000107802 */ /* 0x000fe40000000f00 */
[----:B------:R-:W-:Y:S02]  /*1c90*/  SHF.L.U32 R61, RZ, 0x1f, RZ ;  /* 0x0000001fff3d7819 */ /* 0x000fe400000006ff */
[----:B-1----:R-:W-:-:S04]  /*1ca0*/  LEA R16, R9, R16, 0x18 ;  /* 0x0000001009107211 */ /* 0x002fc800078ec0ff */
[----:B------:R-:W1:Y:S02]  /*1cb0*/  SYNCS.PHASECHK.TRANS64.TRYWAIT P1, [R16+URZ+0x23040], R61 ;  /* 0x0230403d100075a7 */ /* 0x000e64000802017f */
[----:B-1----:R-:W-:Y:S05]  /*1cc0*/  @!P1 BRA `(.L_x_21) ;  /* 0x000000c000489947 */ /* 0x002fea0003800000 */
.L_x_87:
[----:B------:R-:W2:Y:S01]  /*1cd0*/  SYNCS.PHASECHK.TRANS64.TRYWAIT P1, [R16+URZ+0x23000], R61 ;  /* 0x0230003d100075a7 */ /* 0x000ea2000802017f */
[----:B------:R-:W-:Y:S02]  /*1ce0*/  SHF.R.S32.HI R8, RZ, 0x1f, R5 ;  /* 0x0000001fff087819 */ /* 0x000fe40000011405 */
[----:B------:R-:W-:Y:S02]  /*1cf0*/  MOV R174, RZ ;  /* 0x000000ff00ae7202 */ /* 0x000fe40000000f00 */
[----:B------:R-:W-:-:S04]  /*1d00*/  LEA.HI R8, R8, R5, RZ, 0x2 ;  /* 0x0000000508087211 */ /* 0x000fc800078f10ff */
[----:B------:R-:W-:-:S05]  /*1d10*/  LOP3.LUT R8, R8, 0x7ffffffc, RZ, 0xc0, !PT ;  /* 0x7ffffffc08087812 */ /* 0x000fca00078ec0ff */
[----:B------:R-:W-:-:S05]  /*1d20*/  IMAD.IADD R8, R5, 0x1, -R8 ;  /* 0x0000000105087824 */ /* 0x000fca00078e0a08 */
[----:B------:R-:W-:Y:S01]  /*1d30*/  SHF.L.U32 R170, R8, 0x1, RZ ;  /* 0x0000000108aa7819 */ /* 0x000fe200000006ff */
[----:B--2---:R-:W-:Y:S06]  /*1d40*/  @!P1 BRA `(.L_x_22) ;  /* 0x000000c0003c9947 */ /* 0x004fec0003800000 */
.L_x_88:
[----:B------:R-:W-:Y:S05]  /*1d50*/  WARPSYNC.ALL ;  /* 0x0000000000007948 */ /* 0x000fea0003800000 */
[C---:B------:R-:W-:Y:S01]  /*1d60*/  R2UR UR31, R16.reuse ;  /* 0x00000000101f72ca */ /* 0x040fe200000e0000 */
[----:B------:R-:W-:Y:S01]  /*1d70*/  WARPGROUP.ARRIVE ;  /* 0x00000000000079c5 */ /* 0x000fe20000000000 */
[----:B------:R-:W-:Y:S01]  /*1d80*/  R2UR UR4, R16 ;  /* 0x00000000100472ca */ /* 0x000fe200000e0000 */
[----:B------:R-:W-:Y:S01]  /*1d90*/  UMOV UR7, 0x80000020 ;  /* 0x8000002000077882 */ /* 0x000fe20000000000 */
[----:B------:R-:W-:Y:S01]  /*1da0*/  UMOV UR11, 0x80000020 ;  /* 0x80000020000b7882 */ /* 0x000fe20000000000 */
[----:B------:R-:W-:Y:S01]  /*1db0*/  UMOV UR5, UR7 ;  /* 0x0000000700057c82 */ /* 0x000fe20008000000 */
[----:B------:R-:W-:Y:S01]  /*1dc0*/  MOV R9, UR7 ;  /* 0x0000000700097c02 */ /* 0x000fe20008000f00 */
[----:B------:R-:W-:Y:S01]  /*1dd0*/  IMAD.U32 R11, RZ, RZ, UR11 ;  /* 0x0000000bff0b7e24 */ /* 0x000fe2000f8e00ff */
[----:B------:R-:W-:Y:S01]  /*1de0*/  UMOV UR57, 0x80000020 ;  /* 0x8000002000397882 */ /* 0x000fe20000000000 */
[----:B------:R-:W-:Y:S01]  /*1df0*/  UMOV UR59, 0x80000020 ;  /* 0x80000020003b7882 */ /* 0x000fe20000000000 */
[----:B------:R-:W-:Y:S01]  /*1e00*/  UMOV UR53, 0x80000020 ;  /* 0x8000002000357882 */ /* 0x000fe20000000000 */
[----:B------:R-:W-:Y:S01]  /*1e10*/  UMOV UR55, 0x80000020 ;  /* 0x8000002000377882 */ /* 0x000fe20000000000 */
[----:B------:R-:W-:Y:S01]  /*1e20*/  UMOV UR49, 0x80000020 ;  /* 0x8000002000317882 */ /* 0x000fe20000000000 */
[----:B------:R-:W-:Y:S01]  /*1e30*/  UIADD3 UR31, UR31, 0x7000, URZ ;  /* 0x000070001f1f7890 */ /* 0x000fe2000fffe03f */
[C---:B------:R-:W-:Y:S01]  /*1e40*/  IADD3 R56, R170.reuse, 0x1, RZ ;  /* 0x00000001aa387810 */ /* 0x040fe20007ffe0ff */
[----:B------:R-:W-:Y:S01]  /*1e50*/  USHF.R.U32.HI UR4, URZ, 0x4, UR4 ;  /* 0x000000043f047899 */ /* 0x000fe20008011604 */
[C---:B------:R-:W-:Y:S01]  /*1e60*/  IADD3 R57, R170.reuse, 0x8, RZ ;  /* 0x00000008aa397810 */ /* 0x040fe20007ffe0ff */
[----:B------:R-:W-:Y:S01]  /*1e70*/  USHF.R.U32.HI UR31, URZ, 0x4, UR31 ;  /* 0x000000043f1f7899 */ /* 0x000fe2000801161f */
[C---:B------:R-:W-:Y:S01]  /*1e80*/  IADD3 R58, R170.reuse, 0x20, RZ ;  /* 0x00000020aa3a7810 */ /* 0x040fe20007ffe0ff */
[----:B------:R-:W-:Y:S01]  /*1e90*/  ULOP3.LUT UR4, UR4, 0x3fff, URZ, 0xc0, !UPT ;  /* 0x00003fff04047892 */ /* 0x000fe2000f8ec03f */
[----:B------:R-:W-:Y:S01]  /*1ea0*/  VIADD R59, R170, 0x30 ;  /* 0x00000030aa3b7836 */ /* 0x000fe20000000000 */
[----:B------:R-:W-:-:S02]  /*1eb0*/  ULOP3.LUT UR31, UR31, 0x3fff, URZ, 0xc0, !UPT ;  /* 0x00003fff1f1f7892 */ /* 0x000fc4000f8ec03f */
[----:B------:R-:W-:Y:S02]  /*1ec0*/  ULOP3.LUT UR8, UR4, 0x10000, URZ, 0xfc, !UPT ;  /* 0x0001000004087892 */ /* 0x000fe4000f8efc3f */
[----:B------:R-:W-:Y:S02]  /*1ed0*/  ULOP3.LUT UR38, UR31, 0x10000, URZ, 0xfc, !UPT ;  /* 0x000100001f267892 */ /* 0x000fe4000f8efc3f */
[----:B------:R-:W-:Y:S02]  /*1ee0*/  UIADD3 UR56, UR8, 0x400, URZ ;  /* 0x0000040008387890 */ /* 0x000fe4000fffe03f */
[----:B------:R-:W-:Y:S01]  /*1ef0*/  UIADD3 UR58, UR38, 0x400, URZ ;  /* 0x00000400263a7890 */ /* 0x000fe2000fffe03f */
[----:B------:R-:W-:Y:S01]  /*1f00*/  UMOV UR6, UR8 ;  /* 0x0000000800067c82 */ /* 0x000fe20008000000 */
[----:B------:R-:W-:Y:S01]  /*1f10*/  UIADD3 UR52, UR8, 0x402, URZ ;  /* 0x0000040208347890 */ /* 0x000fe2000fffe03f */
[----:B------:R-:W-:Y:S01]  /*1f20*/  IMAD.U32 R8, RZ, RZ, UR6 ;  /* 0x00000006ff087e24 */ /* 0x000fe2000f8e00ff */
[----:B------:R-:W-:Y:S01]  /*1f30*/  UMOV UR4, UR6 ;  /* 0x0000000600047c82 */ /* 0x000fe20008000000 */
[----:B------:R-:W-:Y:S01]  /*1f40*/  UMOV UR6, UR38 ;  /* 0x0000002600067c82 */ /* 0x000fe20008000000 */
[----:B------:R-:W-:Y:S01]  /*1f50*/  UIADD3 UR54, UR38, 0x402, URZ ;  /* 0x0000040226367890 */ /* 0x000fe2000fffe03f */
[----:B------:R-:W-:Y:S01]  /*1f60*/  HGMMA.64x64x16.F32.BF16 R24, gdesc[UR4], RZ, !UPT, gsb0 ;  /* 0x00e00000041879f0 */ /* 0x000fe2000c0018ff */
[----:B------:R-:W-:-:S02]  /*1f70*/  UIADD3 UR4, UR8, 0x2, URZ ;  /* 0x0000000208047890 */ /* 0x000fc4000fffe03f */
[----:B------:R-:W-:Y:S01]  /*1f80*/  UIADD3 UR6, UR38, 0x2, URZ ;  /* 0x0000000226067890 */ /* 0x000fe2000fffe03f */
[----:B------:R-:W-:Y:S01]  /*1f90*/  UMOV UR5, UR11 ;  /* 0x0000000b00057c82 */ /* 0x000fe20008000000 */
[----:B------:R-:W-:Y:S01]  /*1fa0*/  UMOV UR7, 0x80000020 ;  /* 0x8000002000077882 */ /* 0x000fe20000000000 */
[----:B------:R-:W-:Y:S02]  /*1fb0*/  UMOV UR11, 0x80000020 ;  /* 0x80000020000b7882 */ /* 0x000fe40000000000 */
[----:B------:R-:W-:Y:S01]  /*1fc0*/  UMOV UR10, UR4 ;  /* 0x00000004000a7c82 */ /* 0x000fe20008000000 */
[----:B------:R-:W-:Y:S01]  /*1fd0*/  MOV R13, UR11 ;  /* 0x0000000b000d7c02 */ /* 0x000fe20008000f00 */
[----:B------:R-:W-:Y:S01]  /*1fe0*/  UMOV UR4, UR10 ;  /* 0x0000000a00047c82 */ /* 0x000fe20008000000 */
[----:B------:R-:W-:Y:S01]  /*1ff0*/  MOV R10, UR10 ;  /* 0x0000000a000a7c02 */ /* 0x000fe20008000f00 */
[----:B------:R-:W-:Y:S02]  /*2000*/  UIADD3 UR48, UR8, 0x500, URZ ;  /* 0x0000050008307890 */ /* 0x000fe4000fffe03f */
[----:B------:R-:W-:Y:S01]  /*2010*/  UIADD3 UR50, UR38, 0x500, URZ ;  /* 0x0000050026327890 */ /* 0x000fe2000fffe03f */
[----:B------:R-:W-:Y:S01]  /*2020*/  UMOV UR51, 0x80000020 ;  /* 0x8000002000337882 */ /* 0x000fe20000000000 */
[----:B------:R-:W-:Y:S01]  /*2030*/  UIADD3 UR44, UR8, 0x502, URZ ;  /* 0x00000502082c7890 */ /* 0x000fe2000fffe03f */
[----:B------:R-:W-:Y:S01]  /*2040*/  UMOV UR45, 0x80000020 ;  /* 0x80000020002d7882 */ /* 0x000fe20000000000 */
[----:B------:R-:W-:Y:S01]  /*2050*/  UIADD3 UR40, UR8, 0x600, URZ ;  /* 0x0000060008287890 */ /* 0x000fe2000fffe03f */
[----:B------:R-:W-:Y:S01]  /*2060*/  UMOV UR41, 0x80000020 ;  /* 0x8000002000297882 */ /* 0x000fe20000000000 */
[----:B------:R-:W-:Y:S01]  /*2070*/  ULDC UR9, c[0x0][0x604] ;  /* 0x0001810000097ab9 */ /* 0x000fe20000000800 */
        /* <DEDUP_REMOVED lines=9> */
[----:B------:R-:W-:-:S02]  /*2110*/  WARPGROUP.DEPBAR.LE gsb0, 0x0 ;  /* 0x00008000000079c5 */ /* 0x000fc40000010000 */
[----:B------:R-:W-:-:S06]  /*2120*/  WARPGROUP.ARRIVE ;  /* 0x00000000000079c5 */ /* 0x000fcc0000000000 */
[----:B------:R-:W-:Y:S01]  /*2130*/  HGMMA.64x64x16.F32.BF16 R24, gdesc[UR4], R24, gsb0 ;  /* 0x00e00000041879f0 */ /* 0x000fe20008001818 */
[----:B------:R-:W-:Y:S02]  /*2140*/  UIADD3 UR4, UR8, 0x100, URZ ;  /* 0x0000010008047890 */ /* 0x000fe4000fffe03f */
        /* <DEDUP_REMOVED lines=17> */
[----:B------:R-:W-:Y:S01]  /*2260*/  IMAD.U32 R19, RZ, RZ, UR11 ;  /* 0x0000000bff137e24 */ /* 0x000fe2000f8e00ff */
[----:B------:R-:W-:Y:S01]  /*2270*/  UMOV UR4, UR10 ;  /* 0x0000000a00047c82 */ /* 0x000fe20008000000 */
[----:B------:R-:W-:Y:S01]  /*2280*/  IMAD.U32 R14, RZ, RZ, UR10 ;  /* 0x0000000aff0e7e24 */ /* 0x000fe2000f8e00ff */
        /* <DEDUP_REMOVED lines=43> */
[----:B------:R-:W-:Y:S02]  /*2540*/  ULDC UR11, c[0x0][0x604] ;  /* 0x00018100000b7ab9 */ /* 0x000fe40000000800 */
[----:B------:R-:W-:Y:S02]  /*2550*/  UMOV UR10, UR4 ;  /* 0x00000004000a7c82 */ /* 0x000fe40008000000 */
[----:B------:R-:W-:Y:S01]  /*2560*/  UMOV UR4, UR10 ;  /* 0x0000000a00047c82 */ /* 0x000fe20008000000 */
[----:B------:R-:W-:Y:S01]  /*2570*/  MOV R168, UR10 ;  /* 0x0000000a00a87c02 */ /* 0x000fe20008000f00 */
[----:B------:R-:W-:Y:S01]  /*2580*/  ULDC UR10, c[0x0][0x604] ;  /* 0x00018100000a7ab9 */ /* 0x000fe20000000800 */
[----:B------:R-:W-:-:S02]  /*2590*/  WARPGROUP.DEPBAR.LE gsb0, 0x0 ;  /* 0x00008000000079c5 */ /* 0x000fc40000010000 */
[----:B------:R-:W-:-:S06]  /*25a0*/  WARPGROUP.ARRIVE ;  /* 0x00000000000079c5 */ /* 0x000fcc0000000000 */
[----:B------:R-:W-:Y:S01]  /*25b0*/  HGMMA.64x64x16.F32.BF16 R24, gdesc[UR4], R24, gsb0 ;  /* 0x00e00000041879f0 */ /* 0x000fe20008001818 */
[----:B------:R-:W-:Y:S01]  /*25c0*/  UIADD3 UR6, UR38, 0x502, URZ ;  /* 0x0000050226067890 */ /* 0x000fe2000fffe03f */
[----:B------:R-:W-:Y:S01]  /*25d0*/  UMOV UR4, UR44 ;  /* 0x0000002c00047c82 */ /* 0x000fe20008000000 */
[----:B------:R-:W-:Y:S01]  /*25e0*/  UMOV UR5, UR45 ;  /* 0x0000002d00057c82 */ /* 0x000fe20008000000 */
[----:B------:R-:W-:Y:S01]  /*25f0*/  UMOV UR7, 0x80000020 ;  /* 0x8000002000077882 */ /* 0x000fe20000000000 */
[----:B------:R-:W-:Y:S02]  /*2600*/  WARPGROUP.DEPBAR.LE gsb0, 0x0 ;  /* 0x00008000000079c5 */ /* 0x000fe40000010000 */
[----:B------:R-:W-:-:S06]  /*2610*/  WARPGROUP.ARRIVE ;  /* 0x00000000000079c5 */ /* 0x000fcc0000000000 */
[----:B------:R-:W-:Y:S03]  /*2620*/  HGMMA.64x64x16.F32.BF16 R24, gdesc[UR56], R24, gsb0 ;  /* 0x00e00000381879f0 */ /* 0x000fe60008001818 */
        /* <DEDUP_REMOVED lines=15> */
[----:B------:R-:W-:Y:S01]  /*2720*/  HGMMA.64x64x16.F32.BF16 R24, gdesc[UR4], R24, gsb0 ;  /* 0x00e00000041879f0 */ /* 0x000fe20008001818 */
[----:B------:R-:W-:Y:S02]  /*2730*/  UIADD3 UR4, UR8, 0x602, URZ ;  /* 0x0000060208047890 */ /* 0x000fe4000fffe03f */
[----:B------:R-:W-:Y:S01]  /*2740*/  UIADD3 UR6, UR38, 0x602, URZ ;  /* 0x0000060226067890 */ /* 0x000fe2000fffe03f */
[----:B------:R-:W-:Y:S01]  /*2750*/  UMOV UR5, 0x80000020 ;  /* 0x8000002000057882 */ /* 0x000fe20000000000 */
[----:B------:R-:W-:Y:S01]  /*2760*/  UMOV UR7, 0x80000020 ;  /* 0x8000002000077882 */ /* 0x000fe20000000000 */
[----:B------:R-:W-:Y:S01]  /*2770*/  ULDC UR8, c[0x0][0x604] ;  /* 0x0001810000087ab9 */ /* 0x000fe20000000800 */
[----:B------:R-:W-:Y:S02]  /*2780*/  WARPGROUP.DEPBAR.LE gsb0, 0x0 ;  /* 0x00008000000079c5 */ /* 0x000fe40000010000 */
[----:B------:R-:W-:-:S06]  /*2790*/  WARPGROUP.ARRIVE ;  /* 0x00000000000079c5 */ /* 0x000fcc0000000000 */
[----:B------:R-:W-:Y:S01]  /*27a0*/  HGMMA.64x64x16.F32.BF16 R24, gdesc[UR4], R24, gsb0 ;  /* 0x00e00000041879f0 */ /* 0x000fe20008001818 */
[----:B------:R-:W-:Y:S01]  /*27b0*/  ULDC UR6, c[0x0][0x28c] ;  /* 0x0000a30000067ab9 */ /* 0x000fe20000000800 */
[----:B------:R-:W-:Y:S01]  /*27c0*/  ULDC UR7, c[0x0][0x28c] ;  /* 0x0000a30000077ab9 */ /* 0x000fe20000000800 */
[----:B------:R-:W-:Y:S01]  /*27d0*/  ISETP.GE.AND P2, PT, R56, UR6, PT ;  /* 0x0000000638007c0c */ /* 0x000fe2000bf46270 */
[C---:B------:R-:W-:Y:S01]  /*27e0*/  VIADD R56, R170.reuse, 0x9 ;  /* 0x00000009aa387836 */ /* 0x040fe20000000000 */
[----:B------:R-:W-:Y:S01]  /*27f0*/  ULDC UR6, c[0x0][0x28c] ;  /* 0x0000a30000067ab9 */ /* 0x000fe20000000800 */
[----:B------:R-:W-:Y:S01]  /*2800*/  ISETP.GE.AND P3, PT, R57, UR7, PT ;  /* 0x0000000739007c0c */ /* 0x000fe2000bf66270 */
[----:B------:R-:W-:Y:S01]  /*2810*/  ULDC UR7, c[0x0][0x28c] ;  /* 0x0000a30000077ab9 */ /* 0x000fe20000000800 */
[----:B------:R-:W-:Y:S02]  /*2820*/  IADD3 R57, R170, 0x10, RZ ;  /* 0x00000010aa397810 */ /* 0x000fe40007ffe0ff */
[----:B------:R-:W-:Y:S01]  /*2830*/  ISETP.GE.AND P4, PT, R56, UR6, PT ;  /* 0x0000000638007c0c */ /* 0x000fe2000bf86270 */
[----:B------:R-:W-:Y:S01]  /*2840*/  ULDC UR6, c[0x0][0x28c] ;  /* 0x0000a30000067ab9 */ /* 0x000fe20000000800 */
[----:B------:R-:W-:-:S02]  /*2850*/  IADD3 R56, R170, 0x11, RZ ;  /* 0x00000011aa387810 */ /* 0x000fc40007ffe0ff */
[----:B------:R-:W-:Y:S01]  /*2860*/  ISETP.GE.AND P5, PT, R57, UR7, PT ;  /* 0x0000000739007c0c */ /* 0x000fe2000bfa6270 */
[----:B------:R-:W-:Y:S01]  /*2870*/  VIADD R57, R170, 0x18 ;  /* 0x00000018aa397836 */ /* 0x000fe20000000000 */
[----:B------:R-:W-:Y:S01]  /*2880*/  ISETP.GE.AND P6, PT, R56, UR6, PT ;  /* 0x0000000638007c0c */ /* 0x000fe2000bfc6270 */
[----:B------:R-:W-:Y:S01]  /*2890*/  ULDC UR6, c[0x0][0x28c] ;  /* 0x0000a30000067ab9 */ /* 0x000fe20000000800 */
[----:B------:R-:W-:Y:S01]  /*28a0*/  IADD3 R56, R170, 0x19, RZ ;  /* 0x00000019aa387810 */ /* 0x000fe20007ffe0ff */
[----:B------:R-:W-:Y:S02]  /*28b0*/  ULDC UR7, c[0x0][0x28c] ;  /* 0x0000a30000077ab9 */ /* 0x000fe40000000800 */
[----:B------:R-:W-:Y:S01]  /*28c0*/  ISETP.GE.AND P1, PT, R57, UR7, PT ;  /* 0x0000000739007c0c */ /* 0x000fe2000bf26270 */
[----:B------:R-:W-:Y:S01]  /*28d0*/  ULDC UR7, c[0x0][0x28c] ;  /* 0x0000a30000077ab9 */ /* 0x000fe20000000800 */
[----:B------:R-:W-:Y:S02]  /*28e0*/  WARPGROUP.DEPBAR.LE gsb0, 0x0 ;  /* 0x00008000000079c5 */ /* 0x000fe40000010000 */
[----:B------:R-:W-:-:S02]  /*28f0*/  FSEL R25, R25, -INF , !P2 ;  /* 0xff80000019197808 */ /* 0x000fc40005000000 */
[----:B------:R-:W-:Y:S02]  /*2900*/  FSEL R27, R27, -INF , !P2 ;  /* 0xff8000001b1b7808 */ /* 0x000fe40005000000 */
[----:B------:R-:W-:Y:S01]  /*2910*/  ISETP.GE.AND P2, PT, R56, UR6, PT ;  /* 0x0000000638007c0c */ /* 0x000fe2000bf46270 */
[----:B------:R-:W-:Y:S01]  /*2920*/  ULDC UR6, c[0x0][0x28c] ;  /* 0x0000a30000067ab9 */ /* 0x000fe20000000800 */
[----:B------:R-:W-:Y:S01]  /*2930*/  FSEL R56, R28, -INF , !P3 ;  /* 0xff8000001c387808 */ /* 0x000fe20005800000 */
[----:B------:R-:W-:Y:S01]  /*2940*/  VIADD R28, R170, 0x21 ;  /* 0x00000021aa1c7836 */ /* 0x000fe20000000000 */
[----:B------:R-:W-:Y:S02]  /*2950*/  FSEL R30, R30, -INF , !P3 ;  /* 0xff8000001e1e7808 */ /* 0x000fe40005800000 */
[----:B------:R-:W-:Y:S01]  /*2960*/  ISETP.GE.AND P3, PT, R170, UR6, PT ;  /* 0x00000006aa007c0c */ /* 0x000fe2000bf66270 */
[----:B------:R-:W-:Y:S01]  /*2970*/  ULDC UR6, c[0x0][0x28c] ;  /* 0x0000a30000067ab9 */ /* 0x000fe20000000800 */
[----:B------:R-:W-:-:S02]  /*2980*/  FSEL R57, R29, -INF , !P4 ;  /* 0xff8000001d397808 */ /* 0x000fc40006000000 */
[----:B------:R-:W-:Y:S02]  /*2990*/  FSEL R26, R26, -INF , !P3 ;  /* 0xff8000001a1a7808 */ /* 0x000fe40005800000 */
[----:B------:R-:W-:Y:S02]  /*29a0*/  FSEL R31, R31, -INF , !P4 ;  /* 0xff8000001f1f7808 */ /* 0x000fe40006000000 */
[----:B------:R-:W-:Y:S02]  /*29b0*/  FMNMX R29, R26, R27, !PT ;  /* 0x0000001b1a1d7209 */ /* 0x000fe40007800000 */
[----:B------:R-:W-:Y:S01]  /*29c0*/  ISETP.GE.AND P4, PT, R58, UR7, PT ;  /* 0x000000073a007c0c */ /* 0x000fe2000bf86270 */
[----:B------:R-:W-:Y:S01]  /*29d0*/  ULDC UR7, c[0x0][0x604] ;  /* 0x0001810000077ab9 */ /* 0x000fe20000000800 */
[----:B------:R-:W-:Y:S02]  /*29e0*/  FSEL R58, R32, -INF , !P5 ;  /* 0xff800000203a7808 */ /* 0x000fe40006800000 */
[----:B------:R-:W-:-:S02]  /*29f0*/  FSEL R34, R34, -INF , !P5 ;  /* 0xff80000022227808 */ /* 0x000fc40006800000 */
[----:B------:R-:W-:Y:S01]  /*2a00*/  ISETP.GE.AND P5, PT, R28, UR6, PT ;  /* 0x000000061c007c0c */ /* 0x000fe2000bfa6270 */
[----:B------:R-:W-:Y:S01]  /*2a10*/  ULDC UR6, c[0x0][0x28c] ;  /* 0x0000a30000067ab9 */ /* 0x000fe20000000800 */
[----:B------:R-:W-:Y:S02]  /*2a20*/  FMNMX R28, R30, R29, !PT ;  /* 0x0000001d1e1c7209 */ /* 0x000fe40007800000 */
[----:B------:R-:W-:Y:S02]  /*2a30*/  IADD3 R32, R170, 0x28, RZ ;  /* 0x00000028aa207810 */ /* 0x000fe40007ffe0ff */
[----:B------:R-:W-:Y:S02]  /*2a40*/  FMNMX R29, R31, R28, !PT ;  /* 0x0000001c1f1d7209 */ /* 0x000fe40007800000 */
[----:B------:R-:W-:Y:S02]  /*2a50*/  FSEL R35, R35, -INF , !P6 ;  /* 0xff80000023237808 */ /* 0x000fe40007000000 */
[----:B------:R-:W-:-:S02]  /*2a60*/  FMNMX R28, R34, R29, !PT ;  /* 0x0000001d221c7209 */ /* 0x000fc40007800000 */
[----:B------:R-:W-:Y:S02]  /*2a70*/  FSEL R33, R33, -INF , !P6 ;  /* 0xff80000021217808 */ /* 0x000fe40007000000 */
[----:B------:R-:W-:Y:S01]  /*2a80*/  ISETP.GE.AND P6, PT, R32, UR6, PT ;  /* 0x0000000620007c0c */ /* 0x000fe2000bfc6270 */
[----:B------:R-:W-:Y:S01]  /*2a90*/  ULDC UR6, c[0x0][0x28c] ;  /* 0x0000a30000067ab9 */ /* 0x000fe20000000800 */
[----:B------:R-:W-:Y:S02]  /*2aa0*/  IADD3 R32, R170, 0x29, RZ ;  /* 0x00000029aa207810 */ /* 0x000fe40007ffe0ff */
[----:B------:R-:W-:Y:S02]  /*2ab0*/  FSEL R38, R38, -INF , !P1 ;  /* 0xff80000026267808 */ /* 0x000fe40004800000 */
[----:B------:R-:W-:Y:S02]  /*2ac0*/  FMNMX R29, R35, R28, !PT ;  /* 0x0000001c231d7209 */ /* 0x000fe40007800000 */
[----:B------:R-:W-:Y:S01]  /*2ad0*/  FSEL R36, R36, -INF , !P1 ;  /* 0xff80000024247808 */ /* 0x000fe20004800000 */
[----:B------:R-:W3:Y:S01]  /*2ae0*/  LDC R28, c[0x0][0x28c] ;  /* 0x0000a300ff1c7b82 */ /* 0x000ee20000000800 */
[----:B------:R-:W-:Y:S01]  /*2af0*/  ISETP.GE.AND P1, PT, R32, UR6, PT ;  /* 0x0000000620007c0c */ /* 0x000fe2000bf26270 */
[----:B------:R-:W-:Y:S01]  /*2b00*/  ULDC UR6, c[0x0][0x28c] ;  /* 0x0000a30000067ab9 */ /* 0x000fe20000000800 */
[----:B------:R-:W-:-:S02]  /*2b10*/  FSEL R39, R39, -INF , !P2 ;  /* 0xff80000027277808 */ /* 0x000fc40005000000 */
[----:B------:R-:W-:Y:S02]  /*2b20*/  FMNMX R32, R38, R29, !PT ;  /* 0x0000001d26207209 */ /* 0x000fe40007800000 */
[----:B------:R-:W-:Y:S02]  /*2b30*/  FSEL R42, R42, -INF , !P4 ;  /* 0xff8000002a2a7808 */ /* 0x000fe40006000000 */
[----:B------:R-:W-:Y:S02]  /*2b40*/  FMNMX R29, R39, R32, !PT ;  /* 0x00000020271d7209 */ /* 0x000fe40007800000 */
[----:B------:R-:W-:Y:S02]  /*2b50*/  FSEL R37, R37, -INF , !P2 ;  /* 0xff80000025257808 */ /* 0x000fe40005000000 */
[----:B------:R-:W-:Y:S02]  /*2b60*/  FSEL R43, R43, -INF , !P5 ;  /* 0xff8000002b2b7808 */ /* 0x000fe40006800000 */
[----:B------:R-:W-:-:S02]  /*2b70*/  FMNMX R32, R42, R29, !PT ;  /* 0x0000001d2a207209 */ /* 0x000fc40007800000 */
[----:B------:R-:W-:Y:S01]  /*2b80*/  ISETP.GE.AND P2, PT, R59, UR6, PT ;  /* 0x000000063b007c0c */ /* 0x000fe2000bf46270 */
[----:B------:R-:W-:Y:S01]  /*2b90*/  ULDC UR6, c[0x0][0x28c] ;  /* 0x0000a30000067ab9 */ /* 0x000fe20000000800 */
[----:B------:R-:W-:Y:S02]  /*2ba0*/  IADD3 R59, R170, 0x31, RZ ;  /* 0x00000031aa3b7810 */ /* 0x000fe40007ffe0ff */
[----:B------:R-:W-:Y:S02]  /*2bb0*/  FSEL R46, R46, -INF , !P6 ;  /* 0xff8000002e2e7808 */ /* 0x000fe40007000000 */
[----:B------:R-:W-:Y:S02]  /*2bc0*/  FMNMX R29, R43, R32, !PT ;  /* 0x000000202b1d7209 */ /* 0x000fe40007800000 */
[----:B------:R-:W-:Y:S02]  /*2bd0*/  FSEL R40, R40, -INF , !P4 ;  /* 0xff80000028287808 */ /* 0x000fe40006000000 */
[----:B------:R-:W-:Y:S01]  /*2be0*/  ISETP.GE.AND P4, PT, R59, UR6, PT ;  /* 0x000000063b007c0c */ /* 0x000fe2000bf86270 */
[----:B------:R-:W-:Y:S01]  /*2bf0*/  ULDC UR6, c[0x0][0x28c] ;  /* 0x0000a30000067ab9 */ /* 0x000fe20000000800 */
[----:B------:R-:W-:-:S02]  /*2c00*/  IADD3 R59, R170, 0x38, RZ ;  /* 0x00000038aa3b7810 */ /* 0x000fc40007ffe0ff */
[----:B------:R-:W-:Y:S02]  /*2c10*/  FSEL R47, R47, -INF , !P1 ;  /* 0xff8000002f2f7808 */ /* 0x000fe40004800000 */
[----:B------:R-:W-:Y:S01]  /*2c20*/  FMNMX R32, R46, R29, !PT ;  /* 0x0000001d2e207209 */ /* 0x000fe20007800000 */
[----:B------:R-:W-:Y:S01]  /*2c30*/  VIADD R29, R170, 0x39 ;  /* 0x00000039aa1d7836 */ /* 0x000fe20000000000 */
[----:B------:R-:W-:Y:S02]  /*2c40*/  FSEL R41, R41, -INF , !P5 ;  /* 0xff80000029297808 */ /* 0x000fe40006800000 */
[----:B------:R-:W-:Y:S01]  /*2c50*/  ISETP.GE.AND P5, PT, R59, UR6, PT ;  /* 0x000000063b007c0c */ /* 0x000fe2000bfa6270 */
[----:B------:R-:W-:Y:S01]  /*2c60*/  ULDC UR6, c[0x0][0x604] ;  /* 0x0001810000067ab9 */ /* 0x000fe20000000800 */
[----:B------:R-:W-:Y:S02]  /*2c70*/  FSEL R50, R50, -INF , !P2 ;  /* 0xff80000032327808 */ /* 0x000fe40005000000 */
[----:B------:R-:W-:-:S02]  /*2c80*/  FMNMX R59, R47, R32, !PT ;  /* 0x000000202f3b7209 */ /* 0x000fc40007800000 */
[----:B------:R-:W-:Y:S02]  /*2c90*/  FSEL R24, R24, -INF , !P3 ;  /* 0xff80000018187808 */ /* 0x000fe40005800000 */
[----:B------:R-:W-:Y:S02]  /*2ca0*/  FSEL R51, R51, -INF , !P4 ;  /* 0xff80000033337808 */ /* 0x000fe40006000000 */
[----:B------:R-:W-:Y:S02]  /*2cb0*/  FMNMX R32, R50, R59, !PT ;  /* 0x0000003b32207209 */ /* 0x000fe40007800000 */
[----:B---3--:R-:W-:Y:S02]  /*2cc0*/  ISETP.GE.AND P3, PT, R29, R28, PT ;  /* 0x0000001c1d00720c */ /* 0x008fe40003f66270 */
[----:B------:R-:W-:Y:S02]  /*2cd0*/  FMNMX R29, R24, R25, !PT ;  /* 0x00000019181d7209 */ /* 0x000fe40007800000 */
[----:B------:R-:W-:-:S02]  /*2ce0*/  FMNMX R59, R51, R32, !PT ;  /* 0x00000020333b7209 */ /* 0x000fc40007800000 */
[----:B------:R-:W-:Y:S02]  /*2cf0*/  FMNMX R32, R56, R29, !PT ;  /* 0x0000001d38207209 */ /* 0x000fe40007800000 */
[----:B------:R-:W-:Y:S02]  /*2d00*/  FSEL R54, R54, -INF , !P5 ;  /* 0xff80000036367808 */ /* 0x000fe40006800000 */
[----:B------:R-:W-:Y:S02]  /*2d10*/  FMNMX R29, R57, R32, !PT ;  /* 0x00000020391d7209 */ /* 0x000fe40007800000 */
[----:B------:R-:W-:Y:S02]  /*2d20*/  FSEL R55, R55, -INF , !P3 ;  /* 0xff80000037377808 */ /* 0x000fe40005800000 */
[----:B------:R-:W-:Y:S02]  /*2d30*/  FMNMX R60, R54, R59, !PT ;  /* 0x0000003b363c7209 */ /* 0x000fe40007800000 */
[----:B------:R-:W-:-:S02]  /*2d40*/  FMNMX R32, R58, R29, !PT ;  /* 0x0000001d3a207209 */ /* 0x000fc40007800000 */
[----:B------:R-:W-:Y:S02]  /*2d50*/  FMNMX R60, R55, R60, !PT ;  /* 0x0000003c373c7209 */ /* 0x000fe40007800000 */
[----:B------:R-:W-:Y:S02]  /*2d60*/  FMNMX R29, R33, R32, !PT ;  /* 0x00000020211d7209 */ /* 0x000fe40007800000 */
[----:B------:R-:W-:Y:S01]  /*2d70*/  FSEL R44, R44, -INF , !P6 ;  /* 0xff8000002c2c7808 */ /* 0x000fe20007000000 */
[----:B------:R-:W3:Y:S01]  /*2d80*/  SHFL.BFLY PT, R59, R60, 0x1, 0x1f ;  /* 0x0c201f003c3b7f89 */ /* 0x000ee200000e0000 */
[----:B------:R-:W-:Y:S02]  /*2d90*/  FMNMX R32, R36, R29, !PT ;  /* 0x0000001d24207209 */ /* 0x000fe40007800000 */
[----:B------:R-:W-:Y:S02]  /*2da0*/  FSEL R45, R45, -INF , !P1 ;  /* 0xff8000002d2d7808 */ /* 0x000fe40004800000 */
[----:B------:R-:W-:-:S02]  /*2db0*/  FMNMX R29, R37, R32, !PT ;  /* 0x00000020251d7209 */ /* 0x000fc40007800000 */
[----:B------:R-:W-:Y:S02]  /*2dc0*/  FSEL R48, R48, -INF , !P2 ;  /* 0xff80000030307808 */ /* 0x000fe40005000000 */
[----:B------:R-:W-:Y:S02]  /*2dd0*/  FMNMX R32, R40, R29, !PT ;  /* 0x0000001d28207209 */ /* 0x000fe40007800000 */
[----:B------:R-:W-:Y:S02]  /*2de0*/  FSEL R49, R49, -INF , !P4 ;  /* 0xff80000031317808 */ /* 0x000fe40006000000 */
[----:B------:R-:W-:Y:S02]  /*2df0*/  FMNMX R29, R41, R32, !PT ;  /* 0x00000020291d7209 */ /* 0x000fe40007800000 */
[----:B------:R-:W-:Y:S02]  /*2e00*/  FSEL R52, R52, -INF , !P5 ;  /* 0xff80000034347808 */ /* 0x000fe40006800000 */
[----:B------:R-:W-:-:S02]  /*2e10*/  FMNMX R32, R44, R29, !PT ;  /* 0x0000001d2c207209 */ /* 0x000fc40007800000 */
[----:B------:R-:W-:Y:S02]  /*2e20*/  FSEL R53, R53, -INF , !P3 ;  /* 0xff80000035357808 */ /* 0x000fe40005800000 */
[----:B------:R-:W-:Y:S02]  /*2e30*/  FMNMX R29, R45, R32, !PT ;  /* 0x000000202d1d7209 */ /* 0x000fe40007800000 */
[----:B---3--:R-:W-:Y:S02]  /*2e40*/  FMNMX R59, R60, R59, !PT ;  /* 0x0000003b3c3b7209 */ /* 0x008fe40007800000 */
[----:B------:R-:W-:-:S03]  /*2e50*/  FMNMX R32, R48, R29, !PT ;  /* 0x0000001d30207209 */ /* 0x000fc60007800000 */
[----:B------:R-:W3:Y:S01]  /*2e60*/  SHFL.BFLY PT, R176, R59, 0x2, 0x1f ;  /* 0x0c401f003bb07f89 */ /* 0x000ee200000e0000 */
[----:B------:R-:W-:-:S04]  /*2e70*/  FMNMX R29, R49, R32, !PT ;  /* 0x00000020311d7209 */ /* 0x000fc80007800000 */
[----:B------:R-:W-:-:S04]  /*2e80*/  FMNMX R32, R52, R29, !PT ;  /* 0x0000001d34207209 */ /* 0x000fc80007800000 */
[----:B------:R-:W-:-:S05]  /*2e90*/  FMNMX R32, R53, R32, !PT ;  /* 0x0000002035207209 */ /* 0x000fca0007800000 */
[----:B------:R-:W4:Y:S01]  /*2ea0*/  SHFL.BFLY PT, R29, R32, 0x1, 0x1f ;  /* 0x0c201f00201d7f89 */ /* 0x000f2200000e0000 */
[----:B---3--:R-:W-:-:S04]  /*2eb0*/  FMNMX R176, R59, R176, !PT ;  /* 0x000000b03bb07209 */ /* 0x008fc80007800000 */
[----:B------:R-:W-:-:S04]  /*2ec0*/  FSETP.NEU.AND P1, PT, R176, -INF , PT ;  /* 0xff800000b000780b */ /* 0x000fc80003f2d000 */
[----:B------:R-:W-:-:S05]  /*2ed0*/  FSEL R59, R176, RZ, P1 ;  /* 0x000000ffb03b7208 */ /* 0x000fca0000800000 */
[----:B------:R-:W-:Y:S01]  /*2ee0*/  FMUL R59, R59, UR6 ;  /* 0x000000063b3b7c20 */ /* 0x000fe20008400000 */
[----:B----4-:R-:W-:Y:S01]  /*2ef0*/  FMNMX R175, R32, R29, !PT ;  /* 0x0000001d20af7209 */ /* 0x010fe20007800000 */
[----:B------:R-:W-:Y:S02]  /*2f00*/  ULDC UR6, c[0x0][0x604] ;  /* 0x0001810000067ab9 */ /* 0x000fe40000000800 */
[--C-:B------:R-:W-:Y:S01]  /*2f10*/  FFMA R60, R26, UR6, -R59.reuse ;  /* 0x000000061a3c7c23 */ /* 0x100fe2000800083b */
[----:B------:R-:W-:Y:S01]  /*2f20*/  ULDC UR6, c[0x0][0x604] ;  /* 0x0001810000067ab9 */ /* 0x000fe20000000800 */
[----:B------:R-:W3:Y:S01]  /*2f30*/  SHFL.BFLY PT, R26, R175, 0x2, 0x1f ;  /* 0x0c401f00af1a7f89 */ /* 0x000ee200000e0000 */
[--C-:B------:R-:W-:Y:S01]  /*2f40*/  FFMA R27, R27, UR6, -R59.reuse ;  /* 0x000000061b1b7c23 */ /* 0x100fe2000800083b */
[----:B------:R-:W-:Y:S01]  /*2f50*/  ULDC UR6, c[0x0][0x604] ;  /* 0x0001810000067ab9 */ /* 0x000fe20000000800 */
[----:B------:R-:W-:Y:S01]  /*2f60*/  FSETP.GEU.AND P3, PT, R60, -126, PT ;  /* 0xc2fc00003c00780b */ /* 0x000fe20003f6e000 */
        /* <DEDUP_REMOVED lines=10> */
[--C-:B------:R-:W-:Y:S01]  /*3010*/  FFMA R38, R38, UR7, -R59.reuse ;  /* 0x0000000726267c23 */ /* 0x100fe2000800083b */
[----:B------:R-:W-:Y:S01]  /*3020*/  FSETP.GEU.AND P1, PT, R34, -126, PT ;  /* 0xc2fc00002200780b */ /* 0x000fe20003f2e000 */
[----:B------:R-:W-:Y:S01]  /*3030*/  @!P3 FMUL R60, R60, 0.5 ;  /* 0x3f0000003c3cb820 */ /* 0x000fe20000400000 */
[--C-:B------:R-:W-:Y:S01]  /*3040*/  FFMA R42, R42, UR11, -R59.reuse ;  /* 0x0000000b2a2a7c23 */ /* 0x100fe2000800083b */
[--C-:B------:R-:W-:Y:S01]  /*3050*/  FFMA R39, R39, UR9, -R59.reuse ;  /* 0x0000000927277c23 */ /* 0x100fe2000800083b */
[----:B------:R-:W-:Y:S01]  /*3060*/  @!P4 FMUL R27, R27, 0.5 ;  /* 0x3f0000001b1bc820 */ /* 0x000fe20000400000 */
[----:B------:R-:W4:Y:S01]  /*3070*/  MUFU.EX2 R29, R60 ;  /* 0x0000003c001d7308 */ /* 0x000f220000000800 */
[--C-:B------:R-:W-:Y:S01]  /*3080*/  FFMA R43, R43, UR13, -R59.reuse ;  /* 0x0000000d2b2b7c23 */ /* 0x100fe2000800083b */
[----:B------:R-:W-:Y:S01]  /*3090*/  @!P6 FMUL R32, R32, 0.5 ;  /* 0x3f0000002020e820 */ /* 0x000fe20000400000 */
[----:B------:R-:W-:Y:S01]  /*30a0*/  FFMA R46, R46, UR15, -R59 ;  /* 0x0000000f2e2e7c23 */ /* 0x000fe2000800083b */
[----:B---3--:R-:W-:Y:S01]  /*30b0*/  FMNMX R175, R175, R26, !PT ;  /* 0x0000001aafaf7209 */ /* 0x008fe20007800000 */
[----:B------:R-:W-:Y:S01]  /*30c0*/  @!P5 FMUL R31, R31, 0.5 ;  /* 0x3f0000001f1fd820 */ /* 0x000fe20000400000 */
[----:B------:R-:W-:Y:S01]  /*30d0*/  ULDC UR6, c[0x0][0x604] ;  /* 0x0001810000067ab9 */ /* 0x000fe20000000800 */
[----:B------:R-:W-:Y:S01]  /*30e0*/  ULDC UR7, c[0x0][0x604] ;  /* 0x0001810000077ab9 */ /* 0x000fe20000000800 */
[C---:B------:R-:W-:Y:S01]  /*30f0*/  FSETP.NEU.AND P2, PT, R175.reuse, -INF , PT ;  /* 0xff800000af00780b */ /* 0x040fe20003f4d000 */
[----:B------:R-:W3:Y:S01]  /*3100*/  MUFU.EX2 R32, R32 ;  /* 0x0000002000207308 */ /* 0x000ee20000000800 */
[----:B------:R-:W-:Y:S01]  /*3110*/  @!P1 FMUL R34, R34, 0.5 ;  /* 0x3f00000022229820 */ /* 0x000fe20000400000 */
[----:B------:R-:W-:Y:S01]  /*3120*/  ULDC UR9, c[0x0][0x604] ;  /* 0x0001810000097ab9 */ /* 0x000fe20000000800 */
[----:B------:R-:W-:Y:S01]  /*3130*/  FSEL R26, R175, RZ, P2 ;  /* 0x000000ffaf1a7208 */ /* 0x000fe20001000000 */
[----:B------:R-:W-:Y:S01]  /*3140*/  ULDC UR11, c[0x0][0x604] ;  /* 0x00018100000b7ab9 */ /* 0x000fe20000000800 */
[----:B------:R-:W-:Y:S01]  /*3150*/  FSETP.GEU.AND P2, PT, R35, -126, PT ;  /* 0xc2fc00002300780b */ /* 0x000fe20003f4e000 */
[----:B------:R-:W-:Y:S01]  /*3160*/  ULDC UR13, c[0x0][0x604] ;  /* 0x00018100000d7ab9 */ /* 0x000fe20000000800 */
[----:B------:R-:W-:Y:S01]  /*3170*/  ULDC UR15, c[0x0][0x604] ;  /* 0x00018100000f7ab9 */ /* 0x000fe20000000800 */
[----:B------:R5:W1:Y:S01]  /*3180*/  MUFU.EX2 R30, R27 ;  /* 0x0000001b001e7308 */ /* 0x000a620000000800 */
[----:B----4-:R-:W-:Y:S01]  /*3190*/  @!P3 FMUL R29, R29, R29 ;  /* 0x0000001d1d1db220 */ /* 0x010fe20000400000 */
[----:B------:R-:W-:Y:S01]  /*31a0*/  FSETP.GEU.AND P3, PT, R38, -126, PT ;  /* 0xc2fc00002600780b */ /* 0x000fe20003f6e000 */
[----:B------:R-:W-:Y:S01]  /*31b0*/  FMUL R26, R26, UR6 ;  /* 0x000000061a1a7c20 */ /* 0x000fe20008400000 */
[----:B------:R-:W-:-:S03]  /*31c0*/  ULDC UR6, c[0x0][0x604] ;  /* 0x0001810000067ab9 */ /* 0x000fc60000000800 */
[--C-:B------:R-:W-:Y:S01]  /*31d0*/  FFMA R24, R24, UR7, -R26.reuse ;  /* 0x0000000718187c23 */ /* 0x100fe2000800081a */
[----:B------:R-:W4:Y:S01]  /*31e0*/  MUFU.EX2 R31, R31 ;  /* 0x0000001f001f7308 */ /* 0x000f220000000800 */
[----:B---3--:R-:W-:Y:S01]  /*31f0*/  @!P6 FMUL R32, R32, R32 ;  /* 0x000000202020e220 */ /* 0x008fe20000400000 */
[----:B------:R-:W-:Y:S01]  /*3200*/  @!P2 FMUL R35, R35, 0.5 ;  /* 0x3f0000002323a820 */ /* 0x000fe20000400000 */
[----:B------:R-:W-:Y:S01]  /*3210*/  FSETP.GEU.AND P6, PT, R42, -126, PT ;  /* 0xc2fc00002a00780b */ /* 0x000fe20003fce000 */
[--C-:B-----5:R-:W-:Y:S01]  /*3220*/  FFMA R27, R47, UR17, -R59.reuse ;  /* 0x000000112f1b7c23 */ /* 0x120fe2000800083b */
[--C-:B------:R-:W-:Y:S01]  /*3230*/  FFMA R25, R25, UR8, -R26.reuse ;  /* 0x0000000819197c23 */ /* 0x100fe2000800081a */
[--C-:B------:R-:W-:Y:S01]  /*3240*/  FFMA R56, R56, UR9, -R26.reuse ;  /* 0x0000000938387c23 */ /* 0x100fe2000800081a */
[----:B------:R-:W-:Y:S01]  /*3250*/  @!P3 FMUL R38, R38, 0.5 ;  /* 0x3f0000002626b820 */ /* 0x000fe20000400000 */
[----:B------:R3:W5:Y:S01]  /*3260*/  MUFU.EX2 R171, R34 ;  /* 0x0000002200ab7308 */ /* 0x0007620000000800 */
[----:B-1----:R-:W-:Y:S01]  /*3270*/  @!P4 FMUL R30, R30, R30 ;  /* 0x0000001e1e1ec220 */ /* 0x002fe20000400000 */
[----:B------:R-:W-:Y:S01]  /*3280*/  FSETP.GEU.AND P4, PT, R39, -126, PT ;  /* 0xc2fc00002700780b */ /* 0x000fe20003f8e000 */
[--C-:B------:R-:W-:Y:S01]  /*3290*/  FFMA R57, R57, UR10, -R26.reuse ;  /* 0x0000000a39397c23 */ /* 0x100fe2000800081a */
[--C-:B------:R-:W-:Y:S01]  /*32a0*/  FFMA R58, R58, UR11, -R26.reuse ;  /* 0x0000000b3a3a7c23 */ /* 0x100fe2000800081a */
[----:B------:R-:W-:Y:S01]  /*32b0*/  ULDC UR7, c[0x0][0x604] ;  /* 0x0001810000077ab9 */ /* 0x000fe20000000800 */
[--C-:B------:R-:W-:Y:S01]  /*32c0*/  FFMA R49, R49, UR6, -R26.reuse ;  /* 0x0000000631317c23 */ /* 0x100fe2000800081a */
[--C-:B------:R-:W-:Y:S01]  /*32d0*/  FFMA R52, R52, UR7, -R26.reuse ;  /* 0x0000000734347c23 */ /* 0x100fe2000800081a */
[----:B------:R-:W1:Y:S01]  /*32e0*/  MUFU.EX2 R172, R35 ;  /* 0x0000002300ac7308 */ /* 0x000e620000000800 */
[----:B----4-:R-:W-:Y:S01]  /*32f0*/  @!P5 FMUL R31, R31, R31 ;  /* 0x0000001f1f1fd220 */ /* 0x010fe20000400000 */
[----:B------:R-:W-:Y:S01]  /*3300*/  FSETP.GEU.AND P5, PT, R43, -126, PT ;  /* 0xc2fc00002b00780b */ /* 0x000fe20003fae000 */
[----:B------:R-:W-:Y:S01]  /*3310*/  @!P6 FMUL R42, R42, 0.5 ;  /* 0x3f0000002a2ae820 */ /* 0x000fe20000400000 */
[--C-:B---3--:R-:W-:Y:S01]  /*3320*/  FFMA R34, R50, UR19, -R59.reuse ;  /* 0x0000001332227c23 */ /* 0x108fe2000800083b */
[----:B------:R-:W-:Y:S01]  /*3330*/  ULDC UR17, c[0x0][0x604] ;  /* 0x0001810000117ab9 */ /* 0x000fe20000000800 */
[----:B------:R-:W-:Y:S01]  /*3340*/  ULDC UR19, c[0x0][0x604] ;  /* 0x0001810000137ab9 */ /* 0x000fe20000000800 */
[----:B------:R-:W-:Y:S01]  /*3350*/  @!P4 FMUL R39, R39, 0.5 ;  /* 0x3f0000002727c820 */ /* 0x000fe20000400000 */
[----:B------:R3:W4:Y:S01]  /*3360*/  MUFU.EX2 R173, R38 ;  /* 0x0000002600ad7308 */ /* 0x0007220000000800 */
[----:B-----5:R-:W-:Y:S01]  /*3370*/  @!P1 FMUL R171, R171, R171 ;  /* 0x000000ababab9220 */ /* 0x020fe20000400000 */
[----:B------:R-:W-:Y:S01]  /*3380*/  FSETP.GEU.AND P1, PT, R46, -126, PT ;  /* 0xc2fc00002e00780b */ /* 0x000fe20003f2e000 */
[----:B------:R-:W-:Y:S01]  /*3390*/  ULDC UR6, c[0x0][0x604] ;  /* 0x0001810000067ab9 */ /* 0x000fe20000000800 */
[----:B------:R-:W-:Y:S01]  /*33a0*/  ULDC UR7, c[0x0][0x604] ;  /* 0x0001810000077ab9 */ /* 0x000fe20000000800 */
[----:B------:R-:W-:Y:S01]  /*33b0*/  ULDC UR8, c[0x0][0x604] ;  /* 0x0001810000087ab9 */ /* 0x000fe20000000800 */
[--C-:B------:R-:W-:Y:S01]  /*33c0*/  FFMA R40, R40, UR15, -R26.reuse ;  /* 0x0000000f28287c23 */ /* 0x100fe2000800081a */
[----:B------:R-:W-:Y:S01]  /*33d0*/  @!P5 FMUL R43, R43, 0.5 ;  /* 0x3f0000002b2bd820 */ /* 0x000fe20000400000 */
[----:B------:R5:W2:Y:S01]  /*33e0*/  MUFU.EX2 R180, R42 ;  /* 0x0000002a00b47308 */ /* 0x000aa20000000800 */
[----:B-1----:R-:W-:Y:S01]  /*33f0*/  @!P2 FMUL R172, R172, R172 ;  /* 0x000000acacaca220 */ /* 0x002fe20000400000 */
[----:B------:R-:W-:Y:S01]  /*3400*/  FSETP.GEU.AND P2, PT, R27, -126, PT ;  /* 0xc2fc00001b00780b */ /* 0x000fe20003f4e000 */
[--C-:B---3--:R-:W-:Y:S01]  /*3410*/  FFMA R38, R33, UR12, -R26.reuse ;  /* 0x0000000c21267c23 */ /* 0x108fe2000800081a */
[--C-:B------:R-:W-:Y:S01]  /*3420*/  FFMA R41, R41, UR16, -R26.reuse ;  /* 0x0000001029297c23 */ /* 0x100fe2000800081a */
[--C-:B------:R-:W-:Y:S01]  /*3430*/  FFMA R44, R44, UR17, -R26.reuse ;  /* 0x000000112c2c7c23 */ /* 0x100fe2000800081a */
[--C-:B------:R-:W-:Y:S01]  /*3440*/  FFMA R45, R45, UR18, -R26.reuse ;  /* 0x000000122d2d7c23 */ /* 0x100fe2000800081a */
[----:B------:R-:W-:Y:S01]  /*3450*/  @!P1 FMUL R46, R46, 0.5 ;  /* 0x3f0000002e2e9820 */ /* 0x000fe20000400000 */
[----:B------:R1:W3:Y:S01]  /*3460*/  MUFU.EX2 R178, R39 ;  /* 0x0000002700b27308 */ /* 0x0002e20000000800 */
[----:B----4-:R-:W-:Y:S01]  /*3470*/  @!P3 FMUL R173, R173, R173 ;  /* 0x000000adadadb220 */ /* 0x010fe20000400000 */
[----:B------:R-:W-:Y:S01]  /*3480*/  FSETP.GEU.AND P3, PT, R34, -126, PT ;  /* 0xc2fc00002200780b */ /* 0x000fe20003f6e000 */
[--C-:B-----5:R-:W-:Y:S01]  /*3490*/  FFMA R42, R37, UR14, -R26.reuse ;  /* 0x0000000e252a7c23 */ /* 0x120fe2000800081a */
[--C-:B------:R-:W-:Y:S01]  /*34a0*/  FFMA R48, R48, UR19, -R26.reuse ;  /* 0x0000001330307c23 */ /* 0x100fe2000800081a */
[--C-:B------:R-:W-:Y:S01]  /*34b0*/  FFMA R53, R53, UR20, -R26.reuse ;  /* 0x0000001435357c23 */ /* 0x100fe2000800081a */
[--C-:B------:R-:W-:Y:S01]  /*34c0*/  FFMA R51, R51, UR6, -R59.reuse ;  /* 0x0000000633337c23 */ /* 0x100fe2000800083b */
[----:B------:R-:W-:Y:S01]  /*34d0*/  @!P2 FMUL R27, R27, 0.5 ;  /* 0x3f0000001b1ba820 */ /* 0x000fe20000400000 */
[----:B------:R-:W4:Y:S01]  /*34e0*/  MUFU.EX2 R47, R43 ;  /* 0x0000002b002f7308 */ /* 0x000f220000000800 */
[----:B--2---:R-:W-:Y:S01]  /*34f0*/  @!P6 FMUL R180, R180, R180 ;  /* 0x000000b4b4b4e220 */ /* 0x004fe20000400000 */
[----:B------:R-:W2:Y:S01]  /*3500*/  SYNCS.PHASECHK.TRANS64.TRYWAIT P6, [R16+URZ+0x23008], R61 ;  /* 0x0230083d100075a7 */ /* 0x000ea200080c017f */
[----:B-1----:R-:W-:Y:S01]  /*3510*/  FFMA R39, R36, UR13, -R26 ;  /* 0x0000000d24277c23 */ /* 0x002fe2000800081a */
[--C-:B------:R-:W-:Y:S01]  /*3520*/  FFMA R54, R54, UR7, -R59.reuse ;  /* 0x0000000736367c23 */ /* 0x100fe2000800083b */
[----:B------:R-:W-:-:S02]  /*3530*/  FFMA R55, R55, UR8, -R59 ;  /* 0x0000000837377c23 */ /* 0x000fc4000800083b */
[----:B------:R-:W-:Y:S01]  /*3540*/  @!P3 FMUL R34, R34, 0.5 ;  /* 0x3f0000002222b820 */ /* 0x000fe20000400000 */
[----:B------:R-:W1:Y:S01]  /*3550*/  MUFU.EX2 R179, R46 ;  /* 0x0000002e00b37308 */ /* 0x000e620000000800 */
[----:B---3--:R-:W-:Y:S01]  /*3560*/  @!P4 FMUL R178, R178, R178 ;  /* 0x000000b2b2b2c220 */ /* 0x008fe20000400000 */
[----:B------:R-:W-:-:S06]  /*3570*/  FSETP.GEU.AND P4, PT, R24, -126, PT ;  /* 0xc2fc00001800780b */ /* 0x000fcc0003f8e000 */
[----:B------:R3:W5:Y:S01]  /*3580*/  MUFU.EX2 R50, R27 ;  /* 0x0000001b00327308 */ /* 0x0007620000000800 */
[----:B----4-:R-:W-:Y:S01]  /*3590*/  @!P5 FMUL R47, R47, R47 ;  /* 0x0000002f2f2fd220 */ /* 0x010fe20000400000 */
[----:B------:R-:W-:-:S05]  /*35a0*/  FSETP.GEU.AND P5, PT, R25, -126, PT ;  /* 0xc2fc00001900780b */ /* 0x000fca0003fae000 */
[----:B------:R-:W-:Y:S01]  /*35b0*/  @!P4 FMUL R24, R24, 0.5 ;  /* 0x3f0000001818c820 */ /* 0x000fe20000400000 */
[----:B------:R-:W4:Y:S01]  /*35c0*/  MUFU.EX2 R182, R34 ;  /* 0x0000002200b67308 */ /* 0x000f220000000800 */
[----:B-1----:R-:W-:Y:S01]  /*35d0*/  @!P1 FMUL R179, R179, R179 ;  /* 0x000000b3b3b39220 */ /* 0x002fe20000400000 */
[----:B------:R-:W-:Y:S02]  /*35e0*/  FSETP.GEU.AND P1, PT, R56, -126, PT ;  /* 0xc2fc00003800780b */ /* 0x000fe40003f2e000 */
[----:B---3--:R-:W-:-:S03]  /*35f0*/  P2R R27, PR, RZ, 0x20 ;  /* 0x00000020ff1b7803 */ /* 0x008fc60000000000 */
[----:B------:R-:W-:Y:S01]  /*3600*/  @!P5 FMUL R25, R25, 0.5 ;  /* 0x3f0000001919d820 */ /* 0x000fe20000400000 */
[----:B------:R-:W1:Y:S01]  /*3610*/  MUFU.EX2 R33, R24 ;  /* 0x0000001800217308 */ /* 0x000e620000000800 */
[----:B-----5:R-:W-:Y:S01]  /*3620*/  @!P2 FMUL R50, R50, R50 ;  /* 0x000000323232a220 */ /* 0x020fe20000400000 */
[----:B------:R-:W-:Y:S02]  /*3630*/  FSETP.GEU.AND P2, PT, R57, -126, PT ;  /* 0xc2fc00003900780b */ /* 0x000fe40003f4e000 */
[----:B------:R-:W-:-:S03]  /*3640*/  FSETP.GEU.AND P5, PT, R39, -126, PT ;  /* 0xc2fc00002700780b */ /* 0x000fc60003fae000 */
[----:B------:R-:W-:Y:S01]  /*3650*/  @!P1 FMUL R56, R56, 0.5 ;  /* 0x3f00000038389820 */ /* 0x000fe20000400000 */
[----:B------:R3:W2:Y:S01]  /*3660*/  MUFU.EX2 R34, R25 ;  /* 0x0000001900227308 */ /* 0x0006a20000000800 */
[----:B----4-:R-:W-:Y:S01]  /*3670*/  @!P3 FMUL R182, R182, R182 ;  /* 0x000000b6b6b6b220 */ /* 0x010fe20000400000 */
[----:B------:R-:W-:-:S05]  /*3680*/  FSETP.GEU.AND P3, PT, R58, -126, PT ;  /* 0xc2fc00003a00780b */ /* 0x000fca0003f6e000 */
[----:B------:R-:W-:Y:S01]  /*3690*/  @!P2 FMUL R57, R57, 0.5 ;  /* 0x3f0000003939a820 */ /* 0x000fe20000400000 */
[----:B------:R3:W4:Y:S01]  /*36a0*/  MUFU.EX2 R35, R56 ;  /* 0x0000003800237308 */ /* 0x0007220000000800 */
[----:B-1----:R-:W-:Y:S01]  /*36b0*/  @!P4 FMUL R33, R33, R33 ;  /* 0x000000212121c220 */ /* 0x002fe20000400000 */
[----:B------:R-:W-:-:S05]  /*36c0*/  FSETP.GEU.AND P4, PT, R38, -126, PT ;  /* 0xc2fc00002600780b */ /* 0x000fca0003f8e000 */
[----:B------:R-:W-:Y:S01]  /*36d0*/  @!P3 FMUL R58, R58, 0.5 ;  /* 0x3f0000003a3ab820 */ /* 0x000fe20000400000 */
[----:B------:R3:W1:Y:S01]  /*36e0*/  MUFU.EX2 R36, R57 ;  /* 0x0000003900247308 */ /* 0x0006620000000800 */
[----:B--2---:R-:W-:Y:S06]  /*36f0*/  @!P6 BRA `(.L_x_23) ;  /* 0x000000a400e4e947 */ /* 0x004fec0003800000 */
.L_x_89:
[----:B------:R-:W-:Y:S01]  /*3700*/  ISETP.NE.AND P6, PT, R27, RZ, PT ;  /* 0x000000ff1b00720c */ /* 0x000fe20003fc5270 */
[----:B----4-:R-:W-:Y:S01]  /*3710*/  @!P1 FMUL R35, R35, R35 ;  /* 0x0000002323239220 */ /* 0x010fe20000400000 */
[----:B-1----:R-:W-:Y:S01]  /*3720*/  @!P2 FMUL R36, R36, R36 ;  /* 0x000000242424a220 */ /* 0x002fe20000400000 */
[----:B---3--:R-:W-:Y:S01]  /*3730*/  F2FP.BF16.F32.PACK_AB R25, R30, R29 ;  /* 0x0000001d1e19723e */ /* 0x008fe200000010ff */
[----:B------:R-:W-:Y:S01]  /*3740*/  UIADD3 UR6, UR31, 0x700, URZ ;  /* 0x000007001f067890 */ /* 0x000fe2000fffe03f */
[----:B------:R-:W-:Y:S01]  /*3750*/  F2FP.BF16.F32.PACK_AB R27, R31, R32 ;  /* 0x000000201f1b723e */ /* 0x000fe200000010ff */
[----:B------:R-:W-:Y:S01]  /*3760*/  UMOV UR7, 0x80000020 ;  /* 0x8000002000077882 */ /* 0x000fe20000000000 */
[----:B------:R-:W-:Y:S01]  /*3770*/  F2FP.BF16.F32.PACK_AB R26, R36, R35 ;  /* 0x00000023241a723e */ /* 0x000fe200000010ff */
[----:B------:R-:W-:Y:S01]  /*3780*/  UIADD3 UR8, UR31, 0x800, URZ ;  /* 0x000008001f087890 */ /* 0x000fe2000fffe03f */
[----:B------:R-:W1:Y:S01]  /*3790*/  MUFU.EX2 R37, R58 ;  /* 0x0000003a00257308 */ /* 0x000e620000000800 */
[----:B------:R-:W-:Y:S01]  /*37a0*/  UMOV UR15, 0x80000020 ;  /* 0x80000020000f7882 */ /* 0x000fe20000000000 */
[----:B------:R-:W-:Y:S01]  /*37b0*/  UIADD3 UR10, UR31, 0x900, URZ ;  /* 0x000009001f0a7890 */ /* 0x000fe2000fffe03f */
[----:B------:R-:W-:Y:S01]  /*37c0*/  FSETP.GEU.AND P1, PT, R42, -126, PT ;  /* 0xc2fc00002a00780b */ /* 0x000fe20003f2e000 */
[----:B------:R-:W-:Y:S01]  /*37d0*/  @!P6 FMUL R34, R34, R34 ;  /* 0x000000222222e220 */ /* 0x000fe20000400000 */
[----:B------:R-:W-:Y:S01]  /*37e0*/  UMOV UR11, 0x80000020 ;  /* 0x80000020000b7882 */ /* 0x000fe20000000000 */
[----:B------:R-:W-:Y:S01]  /*37f0*/  UMOV UR14, UR8 ;  /* 0x00000008000e7c82 */ /* 0x000fe20008000000 */
[----:B------:R-:W-:Y:S01]  /*3800*/  UIADD3 UR8, UR31, 0xb00, URZ ;  /* 0x00000b001f087890 */ /* 0x000fe2000fffe03f */
[----:B------:R-:W-:Y:S01]  /*3810*/  @!P4 FMUL R38, R38, 0.5 ;  /* 0x3f0000002626c820 */ /* 0x000fe20000400000 */
[----:B------:R-:W-:Y:S01]  /*3820*/  F2FP.BF16.F32.PACK_AB R24, R34, R33 ;  /* 0x000000212218723e */ /* 0x000fe200000010ff */
[----:B------:R-:W-:Y:S01]  /*3830*/  @!P5 FMUL R39, R39, 0.5 ;  /* 0x3f0000002727d820 */ /* 0x000fe20000400000 */
[----:B------:R-:W-:Y:S01]  /*3840*/  FSETP.GEU.AND P2, PT, R40, -126, PT ;  /* 0xc2fc00002800780b */ /* 0x000fe20003f4e000 */
[----:B------:R-:W-:Y:S01]  /*3850*/  UIADD3 UR12, UR31, 0xac0, URZ ;  /* 0x00000ac01f0c7890 */ /* 0x000fe2000fffe03f */
[----:B------:R-:W-:Y:S01]  /*3860*/  WARPGROUP.ARRIVE ;  /* 0x00000000000079c5 */ /* 0x000fe20000000000 */
[----:B------:R-:W3:Y:S01]  /*3870*/  MUFU.EX2 R38, R38 ;  /* 0x0000002600267308 */ /* 0x000ee20000000800 */
[----:B------:R-:W-:Y:S01]  /*3880*/  FSETP.GEU.AND P6, PT, R51, -126, PT ;  /* 0xc2fc00003300780b */ /* 0x000fe20003fce000 */
[----:B------:R-:W-:Y:S01]  /*3890*/  @!P1 FMUL R42, R42, 0.5 ;  /* 0x3f0000002a2a9820 */ /* 0x000fe20000400000 */
[----:B-1----:R-:W-:Y:S01]  /*38a0*/  @!P3 FMUL R37, R37, R37 ;  /* 0x000000252525b220 */ /* 0x002fe20000400000 */
[----:B------:R-:W-:Y:S01]  /*38b0*/  FSETP.GEU.AND P3, PT, R41, -126, PT ;  /* 0xc2fc00002900780b */ /* 0x000fe20003f6e000 */
[----:B------:R-:W-:Y:S01]  /*38c0*/  HGMMA.64x32x16.F32.BF16 R152, R24, gdesc[UR4].tnspB, RZ, !UPT, gsb0 ;  /* 0x4060000418987df0 */ /* 0x000fe2000c0018ff */
[----:B------:R-:W-:Y:S01]  /*38d0*/  UIADD3 UR6, UR31, 0xa00, URZ ;  /* 0x00000a001f067890 */ /* 0x000fe2000fffe03f */
[----:B------:R-:W-:Y:S01]  /*38e0*/  FADD R29, R29, R180 ;  /* 0x000000b41d1d7221 */ /* 0x000fe20000000000 */
[----:B------:R-:W-:Y:S01]  /*38f0*/  UMOV UR7, 0x80000020 ;  /* 0x8000002000077882 */ /* 0x000fe20000000000 */
[----:B------:R-:W1:Y:S01]  /*3900*/  MUFU.EX2 R39, R39 ;  /* 0x0000002700277308 */ /* 0x000e620000000800 */
[----:B------:R-:W-:Y:S01]  /*3910*/  @!P2 FMUL R40, R40, 0.5 ;  /* 0x3f0000002828a820 */ /* 0x000fe20000400000 */
[----:B------:R-:W-:Y:S01]  /*3920*/  FADD R32, R32, R179 ;  /* 0x000000b320207221 */ /* 0x000fe20000000000 */
[----:B------:R-:W-:Y:S01]  /*3930*/  FADD R30, R30, R47 ;  /* 0x0000002f1e1e7221 */ /* 0x000fe20000000000 */
[----:B------:R-:W-:Y:S01]  /*3940*/  FADD R31, R31, R50 ;  /* 0x000000321f1f7221 */ /* 0x000fe20000000000 */
[----:B------:R-:W-:Y:S01]  /*3950*/  @!P6 FMUL R51, R51, 0.5 ;  /* 0x3f0000003333e820 */ /* 0x000fe20000400000 */
[----:B------:R-:W-:Y:S01]  /*3960*/  ULDC UR30, c[0x0][0x604] ;  /* 0x00018100001e7ab9 */ /* 0x000fe20000000800 */
[----:B------:R-:W-:Y:S01]  /*3970*/  ULDC UR39, c[0x0][0x28c] ;  /* 0x0000a30000277ab9 */ /* 0x000fe20000000800 */
[----:B------:R-:W4:Y:S01]  /*3980*/  MUFU.EX2 R42, R42 ;  /* 0x0000002a002a7308 */ /* 0x000f220000000800 */
[----:B---3--:R-:W-:Y:S01]  /*3990*/  @!P4 FMUL R38, R38, R38 ;  /* 0x000000262626c220 */ /* 0x008fe20000400000 */
[----:B------:R-:W-:Y:S01]  /*39a0*/  FSETP.GEU.AND P4, PT, R44, -126, PT ;  /* 0xc2fc00002c00780b */ /* 0x000fe20003f8e000 */
[----:B------:R-:W-:Y:S01]  /*39b0*/  @!P3 FMUL R41, R41, 0.5 ;  /* 0x3f0000002929b820 */ /* 0x000fe20000400000 */
[----:B------:R-:W-:-:S02]  /*39c0*/  IADD3 R170, R170, 0x40, RZ ;  /* 0x00000040aaaa7810 */ /* 0x000fc40007ffe0ff */
[----:B------:R-:W-:Y:S02]  /*39d0*/  LEA.HI.SX32 R177, R177, 0xffffffff, 0x1a ;  /* 0xffffffffb1b17811 */ /* 0x000fe400078fd2ff */
[----:B------:R-:W3:Y:S01]  /*39e0*/  MUFU.EX2 R40, R40 ;  /* 0x0000002800287308 */ /* 0x000ee20000000800 */
[----:B-1----:R-:W-:Y:S01]  /*39f0*/  @!P5 FMUL R39, R39, R39 ;  /* 0x000000272727d220 */ /* 0x002fe20000400000 */
[----:B------:R-:W-:-:S05]  /*3a00*/  FSETP.GEU.AND P5, PT, R45, -126, PT ;  /* 0xc2fc00002d00780b */ /* 0x000fca0003fae000 */
[----:B------:R-:W-:Y:S01]  /*3a10*/  @!P4 FMUL R44, R44, 0.5 ;  /* 0x3f0000002c2cc820 */ /* 0x000fe20000400000 */
[----:B------:R-:W1:Y:S01]  /*3a20*/  MUFU.EX2 R41, R41 ;  /* 0x0000002900297308 */ /* 0x000e620000000800 */
[----:B----4-:R-:W-:Y:S01]  /*3a30*/  @!P1 FMUL R42, R42, R42 ;  /* 0x0000002a2a2a9220 */ /* 0x010fe20000400000 */
[----:B------:R-:W-:-:S05]  /*3a40*/  FSETP.GEU.AND P1, PT, R54, -126, PT ;  /* 0xc2fc00003600780b */ /* 0x000fca0003f2e000 */
[----:B------:R-:W-:Y:S01]  /*3a50*/  @!P5 FMUL R45, R45, 0.5 ;  /* 0x3f0000002d2dd820 */ /* 0x000fe20000400000 */
[----:B------:R-:W4:Y:S01]  /*3a60*/  MUFU.EX2 R44, R44 ;  /* 0x0000002c002c7308 */ /* 0x000f220000000800 */
[----:B---3--:R-:W-:Y:S01]  /*3a70*/  @!P2 FMUL R40, R40, R40 ;  /* 0x000000282828a220 */ /* 0x008fe20000400000 */
[----:B------:R-:W-:-:S03]  /*3a80*/  FSETP.GEU.AND P2, PT, R48, -126, PT ;  /* 0xc2fc00003000780b */ /* 0x000fc60003f4e000 */
[----:B------:R-:W-:Y:S02]  /*3a90*/  FADD R33, R33, R40 ;  /* 0x0000002821217221 */ /* 0x000fe40000000000 */
[----:B------:R-:W-:Y:S01]  /*3aa0*/  @!P1 FMUL R54, R54, 0.5 ;  /* 0x3f00000036369820 */ /* 0x000fe20000400000 */
[----:B------:R-:W3:Y:S01]  /*3ab0*/  MUFU.EX2 R45, R45 ;  /* 0x0000002d002d7308 */ /* 0x000ee20000000800 */
[----:B-1----:R-:W-:Y:S01]  /*3ac0*/  @!P3 FMUL R41, R41, R41 ;  /* 0x000000292929b220 */ /* 0x002fe20000400000 */
[----:B------:R-:W-:-:S03]  /*3ad0*/  FSETP.GEU.AND P3, PT, R49, -126, PT ;  /* 0xc2fc00003100780b */ /* 0x000fc60003f6e000 */
[----:B------:R-:W-:Y:S01]  /*3ae0*/  FADD R34, R34, R41 ;  /* 0x0000002922227221 */ /* 0x000fe20000000000 */
[----:B------:R-:W-:Y:S02]  /*3af0*/  WARPGROUP.DEPBAR.LE gsb0, 0x0 ;  /* 0x00008000000079c5 */ /* 0x000fe40000010000 */
[----:B------:R-:W-:Y:S01]  /*3b00*/  WARPGROUP.ARRIVE ;  /* 0x00000000000079c5 */ /* 0x000fe20000000000 */
[----:B----4-:R-:W-:Y:S01]  /*3b10*/  @!P4 FMUL R44, R44, R44 ;  /* 0x0000002c2c2cc220 */ /* 0x010fe20000400000 */
[----:B------:R-:W1:Y:S01]  /*3b20*/  MUFU.EX2 R51, R51 ;  /* 0x0000003300337308 */ /* 0x000e620000000800 */
[----:B------:R-:W-:Y:S01]  /*3b30*/  FSETP.GEU.AND P4, PT, R52, -126, PT ;  /* 0xc2fc00003400780b */ /* 0x000fe20003f8e000 */
[----:B------:R-:W-:Y:S01]  /*3b40*/  @!P2 FMUL R48, R48, 0.5 ;  /* 0x3f0000003030a820 */ /* 0x000fe20000400000 */
[----:B------:R-:W-:Y:S01]  /*3b50*/  FADD R35, R35, R44 ;  /* 0x0000002c23237221 */ /* 0x000fe20000000000 */
[----:B------:R-:W-:Y:S01]  /*3b60*/  HGMMA.64x32x16.F32.BF16 R136, R24, gdesc[UR12].tnspB, RZ, !UPT, gsb0 ;  /* 0x4060000c18887df0 */ /* 0x000fe2000c0018ff */
[----:B------:R-:W-:Y:S01]  /*3b70*/  UMOV UR14, UR8 ;  /* 0x00000008000e7c82 */ /* 0x000fe20008000000 */
[----:B------:R-:W-:Y:S01]  /*3b80*/  UMOV UR15, 0x80000020 ;  /* 0x80000020000f7882 */ /* 0x000fe20000000000 */
[----:B------:R-:W-:Y:S01]  /*3b90*/  UIADD3 UR8, UR31, 0x840, URZ ;  /* 0x000008401f087890 */ /* 0x000fe2000fffe03f */
[----:B---3--:R-:W-:Y:S01]  /*3ba0*/  @!P5 FMUL R45, R45, R45 ;  /* 0x0000002d2d2dd220 */ /* 0x008fe20000400000 */
[----:B------:R-:W-:Y:S01]  /*3bb0*/  FSETP.GEU.AND P5, PT, R53, -126, PT ;  /* 0xc2fc00003500780b */ /* 0x000fe20003fae000 */
[----:B------:R-:W-:Y:S01]  /*3bc0*/  @!P3 FMUL R49, R49, 0.5 ;  /* 0x3f0000003131b820 */ /* 0x000fe20000400000 */
[----:B------:R-:W3:Y:S01]  /*3bd0*/  MUFU.EX2 R54, R54 ;  /* 0x0000003600367308 */ /* 0x000ee20000000800 */
[----:B------:R-:W-:-:S02]  /*3be0*/  FADD R36, R36, R45 ;  /* 0x0000002d24247221 */ /* 0x000fc40000000000 */
[----:B------:R-:W-:Y:S01]  /*3bf0*/  @!P4 FMUL R52, R52, 0.5 ;  /* 0x3f0000003434c820 */ /* 0x000fe20000400000 */
[----:B-1----:R-:W-:Y:S01]  /*3c00*/  @!P6 FMUL R51, R51, R51 ;  /* 0x000000333333e220 */ /* 0x002fe20000400000 */
[----:B------:R-:W-:-:S03]  /*3c10*/  FSETP.GEU.AND P6, PT, R55, -126, PT ;  /* 0xc2fc00003700780b */ /* 0x000fc60003fce000 */
[----:B------:R-:W1:Y:S03]  /*3c20*/  MUFU.EX2 R48, R48 ;  /* 0x0000003000307308 */ /* 0x000e660000000800 */
[----:B------:R-:W-:-:S05]  /*3c30*/  @!P5 FMUL R53, R53, 0.5 ;  /* 0x3f0000003535d820 */ /* 0x000fca0000400000 */
[----:B------:R-:W4:Y:S01]  /*3c40*/  MUFU.EX2 R49, R49 ;  /* 0x0000003100317308 */ /* 0x000f220000000800 */
[----:B---3--:R-:W-:Y:S01]  /*3c50*/  @!P1 FMUL R54, R54, R54 ;  /* 0x0000003636369220 */ /* 0x008fe20000400000 */
[----:B------:R-:W-:Y:S01]  /*3c60*/  ISETP.GE.AND P1, PT, R28, 0x81, PT ;  /* 0x000000811c00780c */ /* 0x000fe20003f26270 */
[----:B------:R-:W-:-:S05]  /*3c70*/  @!P6 FMUL R55, R55, 0.5 ;  /* 0x3f0000003737e820 */ /* 0x000fca0000400000 */
[----:B------:R-:W3:Y:S01]  /*3c80*/  MUFU.EX2 R46, R52 ;  /* 0x00000034002e7308 */ /* 0x000ee20000000800 */
[----:B-1----:R-:W-:-:S07]  /*3c90*/  @!P2 FMUL R48, R48, R48 ;  /* 0x000000303030a220 */ /* 0x002fce0000400000 */
[----:B------:R-:W1:Y:S01]  /*3ca0*/  MUFU.EX2 R55, R55 ;  /* 0x0000003700377308 */ /* 0x000e620000000800 */
[----:B----4-:R-:W-:-:S07]  /*3cb0*/  @!P3 FMUL R49, R49, R49 ;  /* 0x000000313131b220 */ /* 0x010fce0000400000 */
[----:B------:R-:W4:Y:S01]  /*3cc0*/  MUFU.EX2 R43, R53 ;  /* 0x00000035002b7308 */ /* 0x000f220000000800 */
[----:B---3--:R-:W-:Y:S01]  /*3cd0*/  @!P4 FMUL R46, R46, R46 ;  /* 0x0000002e2e2ec220 */ /* 0x008fe20000400000 */
[----:B------:R-:W-:Y:S02]  /*3ce0*/  WARPGROUP.DEPBAR.LE gsb0, 0x0 ;  /* 0x00008000000079c5 */ /* 0x000fe40000010000 */
[----:B------:R-:W-:Y:S01]  /*3cf0*/  WARPGROUP.ARRIVE ;  /* 0x00000000000079c5 */ /* 0x000fe20000000000 */
[----:B-1----:R-:W-:-:S05]  /*3d00*/  @!P6 FMUL R55, R55, R55 ;  /* 0x000000373737e220 */ /* 0x002fca0000400000 */
[----:B------:R-:W-:Y:S01]  /*3d10*/  HGMMA.64x32x16.F32.BF16 R120, R24, gdesc[UR8].tnspB, RZ, !UPT, gsb0 ;  /* 0x4060000818787df0 */ /* 0x000fe2000c0018ff */
[----:B------:R-:W-:Y:S01]  /*3d20*/  UIADD3 UR10, UR31, 0xc00, URZ ;  /* 0x00000c001f0a7890 */ /* 0x000fe2000fffe03f */
[----:B------:R-:W-:Y:S01]  /*3d30*/  UMOV UR11, 0x80000020 ;  /* 0x80000020000b7882 */ /* 0x000fe20000000000 */
[----:B----4-:R-:W-:Y:S01]  /*3d40*/  @!P5 FMUL R43, R43, R43 ;  /* 0x0000002b2b2bd220 */ /* 0x010fe20000400000 */
[----:B------:R-:W-:Y:S02]  /*3d50*/  WARPGROUP.DEPBAR.LE gsb0, 0x0 ;  /* 0x00008000000079c5 */ /* 0x000fe40000010000 */
[----:B------:R-:W-:-:S06]  /*3d60*/  WARPGROUP.ARRIVE ;  /* 0x00000000000079c5 */ /* 0x000fcc0000000000 */
[----:B------:R-:W-:Y:S01]  /*3d70*/  HGMMA.64x32x16.F32.BF16 R104, R24, gdesc[UR4].tnspB, RZ, !UPT, gsb0 ;  /* 0x4060000418687df0 */ /* 0x000fe2000c0018ff */
[----:B------:R-:W-:Y:S01]  /*3d80*/  UIADD3 UR6, UR31, 0xd00, URZ ;  /* 0x00000d001f067890 */ /* 0x000fe2000fffe03f */
[----:B------:R-:W-:Y:S01]  /*3d90*/  UMOV UR7, 0x80000020 ;  /* 0x8000002000077882 */ /* 0x000fe20000000000 */
[----:B------:R-:W-:Y:S02]  /*3da0*/  WARPGROUP.DEPBAR.LE gsb0, 0x0 ;  /* 0x00008000000079c5 */ /* 0x000fe40000010000 */
[----:B------:R-:W-:-:S06]  /*3db0*/  WARPGROUP.ARRIVE ;  /* 0x00000000000079c5 */ /* 0x000fcc0000000000 */
[----:B------:R-:W-:Y:S01]  /*3dc0*/  HGMMA.64x32x16.F32.BF16 R88, R24, gdesc[UR12].tnspB, RZ, !UPT, gsb0 ;  /* 0x4060000c18587df0 */ /* 0x000fe2000c0018ff */
[----:B------:R-:W-:Y:S01]  /*3dd0*/  UMOV UR14, UR8 ;  /* 0x00000008000e7c82 */ /* 0x000fe20008000000 */
[----:B------:R-:W-:Y:S01]  /*3de0*/  UMOV UR15, 0x80000020 ;  /* 0x80000020000f7882 */ /* 0x000fe20000000000 */
[----:B------:R-:W-:Y:S01]  /*3df0*/  UIADD3 UR8, UR31, 0xb40, URZ ;  /* 0x00000b401f087890 */ /* 0x000fe2000fffe03f */
[----:B------:R-:W-:Y:S02]  /*3e00*/  WARPGROUP.DEPBAR.LE gsb0, 0x0 ;  /* 0x00008000000079c5 */ /* 0x000fe40000010000 */
[----:B------:R-:W-:-:S06]  /*3e10*/  WARPGROUP.ARRIVE ;  /* 0x00000000000079c5 */ /* 0x000fcc0000000000 */
[----:B------:R-:W-:Y:S01]  /*3e20*/  HGMMA.64x32x16.F32.BF16 R72, R24, gdesc[UR8].tnspB, RZ, !UPT, gsb0 ;  /* 0x4060000818487df0 */ /* 0x000fe2000c0018ff */
[----:B------:R-:W-:Y:S01]  /*3e30*/  UIADD3 UR10, UR31, 0x940, URZ ;  /* 0x000009401f0a7890 */ /* 0x000fe2000fffe03f */
[----:B------:R-:W-:Y:S01]  /*3e40*/  UMOV UR11, 0x80000020 ;  /* 0x80000020000b7882 */ /* 0x000fe20000000000 */
[----:B------:R-:W-:Y:S02]  /*3e50*/  WARPGROUP.DEPBAR.LE gsb0, 0x0 ;  /* 0x00008000000079c5 */ /* 0x000fe40000010000 */
[----:B--2---:R-:W-:-:S06]  /*3e60*/  WARPGROUP.ARRIVE ;  /* 0x00000000000079c5 */ /* 0x004fcc0000000000 */
[----:B------:R-:W-:Y:S01]  /*3e70*/  HGMMA.64x32x16.F32.BF16 R56, R24, gdesc[UR4].tnspB, RZ, !UPT, gsb0 ;  /* 0x4060000418387df0 */ /* 0x000fe2000c0018ff */
[----:B------:R-:W-:Y:S01]  /*3e80*/  UIADD3 UR6, UR31, 0x740, URZ ;  /* 0x000007401f067890 */ /* 0x000fe2000fffe03f */
[----:B------:R-:W-:Y:S01]  /*3e90*/  UMOV UR7, 0x80000020 ;  /* 0x8000002000077882 */ /* 0x000fe20000000000 */
[----:B------:R-:W-:Y:S02]  /*3ea0*/  WARPGROUP.DEPBAR.LE gsb0, 0x0 ;  /* 0x00008000000079c5 */ /* 0x000fe40000010000 */
[----:B------:R-:W-:Y:S02]  /*3eb0*/  F2FP.BF16.F32.PACK_AB R25, R172, R171 ;  /* 0x000000abac19723e */ /* 0x000fe400000010ff */
[----:B------:R-:W-:Y:S01]  /*3ec0*/  F2FP.BF16.F32.PACK_AB R27, R178, R173 ;  /* 0x000000adb21b723e */ /* 0x000fe200000010ff */
[----:B------:R-:W-:Y:S01]  /*3ed0*/  FADD R173, R173, R54 ;  /* 0x00000036adad7221 */ /* 0x000fe20000000000 */
[----:B------:R-:W-:Y:S01]  /*3ee0*/  F2FP.BF16.F32.PACK_AB R24, R38, R37 ;  /* 0x000000252618723e */ /* 0x000fe200000010ff */
[----:B------:R-:W-:Y:S01]  /*3ef0*/  FADD R178, R178, R55 ;  /* 0x00000037b2b27221 */ /* 0x000fe20000000000 */
[----:B------:R-:W-:Y:S01]  /*3f00*/  F2FP.BF16.F32.PACK_AB R26, R42, R39 ;  /* 0x000000272a1a723e */ /* 0x000fe200000010ff */
[----:B------:R-:W-:-:S02]  /*3f10*/  FADD R32, R32, R173 ;  /* 0x000000ad20207221 */ /* 0x000fc40000000000 */
[----:B------:R-:W-:Y:S01]  /*3f20*/  FADD R31, R31, R178 ;  /* 0x000000b21f1f7221 */ /* 0x000fe20000000000 */
[----:B------:R-:W-:-:S06]  /*3f30*/  WARPGROUP.ARRIVE ;  /* 0x00000000000079c5 */ /* 0x000fcc0000000000 */
[----:B------:R-:W-:Y:S01]  /*3f40*/  HGMMA.64x32x16.F32.BF16 R152, R24, gdesc[UR4].tnspB, R152, gsb0 ;  /* 0x4060000418987df0 */ /* 0x000fe20008001898 */
[----:B------:R-:W-:Y:S01]  /*3f50*/  UIADD3 UR6, UR31, 0xa40, URZ ;  /* 0x00000a401f067890 */ /* 0x000fe2000fffe03f */
[----:B------:R-:W-:Y:S01]  /*3f60*/  UMOV UR7, 0x80000020 ;  /* 0x8000002000077882 */ /* 0x000fe20000000000 */
[----:B------:R-:W-:Y:S02]  /*3f70*/  WARPGROUP.DEPBAR.LE gsb0, 0x0 ;  /* 0x00008000000079c5 */ /* 0x000fe40000010000 */
[----:B------:R-:W-:-:S06]  /*3f80*/  WARPGROUP.ARRIVE ;  /* 0x00000000000079c5 */ /* 0x000fcc0000000000 */
[----:B------:R-:W-:Y:S01]  /*3f90*/  HGMMA.64x32x16.F32.BF16 R136, R24, gdesc[UR12].tnspB, R136, gsb0 ;  /* 0x4060000c18887df0 */ /* 0x000fe20008001888 */
[----:B------:R-:W-:Y:S01]  /*3fa0*/  UMOV UR14, UR8 ;  /* 0x00000008000e7c82 */ /* 0x000fe20008000000 */
[----:B------:R-:W-:Y:S01]  /*3fb0*/  UMOV UR15, 0x80000020 ;  /* 0x80000020000f7882 */ /* 0x000fe20000000000 */
[----:B------:R-:W-:Y:S01]  /*3fc0*/  UIADD3 UR8, UR31, 0x880, URZ ;  /* 0x000008801f087890 */ /* 0x000fe2000fffe03f */
[----:B------:R-:W-:Y:S02]  /*3fd0*/  WARPGROUP.DEPBAR.LE gsb0, 0x0 ;  /* 0x00008000000079c5 */ /* 0x000fe40000010000 */
[----:B------:R-:W-:-:S06]  /*3fe0*/  WARPGROUP.ARRIVE ;  /* 0x00000000000079c5 */ /* 0x000fcc0000000000 */
[----:B------:R-:W-:Y:S01]  /*3ff0*/  HGMMA.64x32x16.F32.BF16 R120, R24, gdesc[UR8].tnspB, R120, gsb0 ;  /* 0x4060000818787df0 */ /* 0x000fe20008001878 */
[----:B------:R-:W-:Y:S01]  /*4000*/  UIADD3 UR10, UR31, 0xc40, URZ ;  /* 0x00000c401f0a7890 */ /* 0x000fe2000fffe03f */
[----:B------:R-:W-:Y:S01]  /*4010*/  UMOV UR11, 0x80000020 ;  /* 0x80000020000b7882 */ /* 0x000fe20000000000 */
        /* <DEDUP_REMOVED lines=22> */
[----:B------:R-:W-:Y:S02]  /*4180*/  F2FP.BF16.F32.PACK_AB R25, R47, R180 ;  /* 0x000000b42f19723e */ /* 0x000fe400000010ff */
[----:B------:R-:W-:Y:S01]  /*4190*/  F2FP.BF16.F32.PACK_AB R27, R50, R179 ;  /* 0x000000b3321b723e */ /* 0x000fe200000010ff */
[----:B------:R-:W-:Y:S01]  /*41a0*/  IMAD.MOV.U32 R179, RZ, RZ, 0x2 ;  /* 0x00000002ffb37424 */ /* 0x000fe200078e00ff */
[----:B------:R-:W-:Y:S02]  /*41b0*/  F2FP.BF16.F32.PACK_AB R24, R41, R40 ;  /* 0x000000282918723e */ /* 0x000fe400000010ff */
[----:B------:R-:W-:-:S04]  /*41c0*/  F2FP.BF16.F32.PACK_AB R26, R45, R44 ;  /* 0x0000002c2d1a723e */ /* 0x000fc800000010ff */
        /* <DEDUP_REMOVED lines=37> */
[----:B------:R-:W-:Y:S01]  /*4420*/  F2FP.BF16.F32.PACK_AB R25, R51, R182 ;  /* 0x000000b63319723e */ /* 0x000fe200000010ff */
[----:B------:R-:W-:Y:S01]  /*4430*/  FADD R182, R171, R182 ;  /* 0x000000b6abb67221 */ /* 0x000fe20000000000 */
[----:B------:R-:W-:Y:S01]  /*4440*/  F2FP.BF16.F32.PACK_AB R27, R55, R54 ;  /* 0x00000036371b723e */ /* 0x000fe200000010ff */
[----:B------:R-:W-:Y:S01]  /*4450*/  FADD R51, R172, R51 ;  /* 0x00000033ac337221 */ /* 0x000fe20000000000 */
[----:B------:R-:W-:Y:S01]  /*4460*/  F2FP.BF16.F32.PACK_AB R24, R49, R48 ;  /* 0x000000303118723e */ /* 0x000fe200000010ff */
[----:B------:R-:W-:Y:S01]  /*4470*/  FADD R49, R38, R49 ;  /* 0x0000003126317221 */ /* 0x000fe20000000000 */
[----:B------:R-:W-:Y:S01]  /*4480*/  F2FP.BF16.F32.PACK_AB R26, R43, R46 ;  /* 0x0000002e2b1a723e */ /* 0x000fe200000010ff */
[----:B------:R-:W-:Y:S01]  /*4490*/  FADD R43, R42, R43 ;  /* 0x0000002b2a2b7221 */ /* 0x000fe20000000000 */
[----:B------:R-:W-:Y:S01]  /*44a0*/  FADD R48, R37, R48 ;  /* 0x0000003025307221 */ /* 0x000fe20000000000 */
[----:B------:R-:W-:Y:S01]  /*44b0*/  FADD R46, R39, R46 ;  /* 0x0000002e272e7221 */ /* 0x000fe20000000000 */
[----:B------:R-:W-:Y:S01]  /*44c0*/  WARPGROUP.ARRIVE ;  /* 0x00000000000079c5 */ /* 0x000fe20000000000 */
[----:B------:R-:W-:Y:S01]  /*44d0*/  IADD3 R171, R16, 0x23020, RZ ;  /* 0x0002302010ab7810 */ /* 0x000fe20007ffe0ff */
[----:B------:R-:W-:Y:S01]  /*44e0*/  FADD R29, R29, R182 ;  /* 0x000000b61d1d7221 */ /* 0x000fe20000000000 */
[----:B------:R-:W-:Y:S01]  /*44f0*/  FADD R30, R30, R51 ;  /* 0x000000331e1e7221 */ /* 0x000fe20000000000 */
[----:B------:R-:W-:Y:S01]  /*4500*/  FADD R34, R34, R49 ;  /* 0x0000003122227221 */ /* 0x000fe20000000000 */
[----:B------:R-:W-:Y:S01]  /*4510*/  FADD R43, R36, R43 ;  /* 0x0000002b242b7221 */ /* 0x000fe20000000000 */
[----:B------:R-:W-:Y:S01]  /*4520*/  HGMMA.64x32x16.F32.BF16 R152, R24, gdesc[UR4].tnspB, R152, gsb0 ;  /* 0x4060000418987df0 */ /* 0x000fe20008001898 */
[----:B------:R-:W-:Y:S01]  /*4530*/  UIADD3 UR6, UR31, 0xbc0, URZ ;  /* 0x00000bc01f067890 */ /* 0x000fe2000fffe03f */
[----:B------:R-:W-:Y:S01]  /*4540*/  FADD R33, R33, R48 ;  /* 0x0000003021217221 */ /* 0x000fe20000000000 */
[----:B------:R-:W-:Y:S01]  /*4550*/  UMOV UR7, 0x80000020 ;  /* 0x8000002000077882 */ /* 0x000fe20000000000 */
[----:B------:R-:W-:Y:S01]  /*4560*/  FADD R46, R35, R46 ;  /* 0x0000002e232e7221 */ /* 0x000fe20000000000 */
[----:B------:R-:W-:Y:S01]  /*4570*/  FADD R29, R29, R32 ;  /* 0x000000201d1d7221 */ /* 0x000fe20000000000 */
[----:B------:R-:W-:Y:S01]  /*4580*/  FADD R30, R30, R31 ;  /* 0x0000001f1e1e7221 */ /* 0x000fe20000000000 */
[----:B------:R-:W-:Y:S01]  /*4590*/  FADD R34, R34, R43 ;  /* 0x0000002b22227221 */ /* 0x000fe20000000000 */
[----:B------:R-:W-:-:S02]  /*45a0*/  FADD R33, R33, R46 ;  /* 0x0000002e21217221 */ /* 0x000fc40000000000 */
[----:B------:R-:W-:Y:S02]  /*45b0*/  FADD R172, R29, R30 ;  /* 0x0000001e1dac7221 */ /* 0x000fe40000000000 */
[----:B------:R-:W-:Y:S01]  /*45c0*/  FADD R173, R33, R34 ;  /* 0x0000002221ad7221 */ /* 0x000fe20000000000 */
[----:B------:R-:W-:Y:S02]  /*45d0*/  WARPGROUP.DEPBAR.LE gsb0, 0x0 ;  /* 0x00008000000079c5 */ /* 0x000fe40000010000 */
[----:B------:R-:W-:-:S06]  /*45e0*/  WARPGROUP.ARRIVE ;  /* 0x00000000000079c5 */ /* 0x000fcc0000000000 */
[----:B------:R-:W-:Y:S01]  /*45f0*/  HGMMA.64x32x16.F32.BF16 R136, R24, gdesc[UR12].tnspB, R136, gsb0 ;  /* 0x4060000c18887df0 */ /* 0x000fe20008001888 */
[----:B------:R-:W-:Y:S01]  /*4600*/  UMOV UR14, UR12 ;  /* 0x0000000c000e7c82 */ /* 0x000fe20008000000 */
        /* <DEDUP_REMOVED lines=8> */
[----:B------:R-:W-:Y:S03]  /*4690*/  HGMMA.64x32x16.F32.BF16 R104, R24, gdesc[UR12].tnspB, R104, gsb0 ;  /* 0x4060000c18687df0 */ /* 0x000fe60008001868 */
[----:B------:R-:W-:Y:S02]  /*46a0*/  WARPGROUP.DEPBAR.LE gsb0, 0x0 ;  /* 0x00008000000079c5 */ /* 0x000fe40000010000 */
[----:B------:R-:W-:-:S06]  /*46b0*/  WARPGROUP.ARRIVE ;  /* 0x00000000000079c5 */ /* 0x000fcc0000000000 */
[----:B------:R-:W-:Y:S01]  /*46c0*/  HGMMA.64x32x16.F32.BF16 R88, R24, gdesc[UR4].tnspB, R88, gsb0 ;  /* 0x4060000418587df0 */ /* 0x000fe20008001858 */
[----:B------:R-:W-:Y:S01]  /*46d0*/  UMOV UR6, UR8 ;  /* 0x0000000800067c82 */ /* 0x000fe20008000000 */
[----:B------:R-:W-:Y:S01]  /*46e0*/  UMOV UR7, 0x80000020 ;  /* 0x8000002000077882 */ /* 0x000fe20000000000 */
[----:B------:R-:W-:Y:S02]  /*46f0*/  WARPGROUP.DEPBAR.LE gsb0, 0x0 ;  /* 0x00008000000079c5 */ /* 0x000fe40000010000 */
[----:B------:R-:W-:-:S06]  /*4700*/  WARPGROUP.ARRIVE ;  /* 0x00000000000079c5 */ /* 0x000fcc0000000000 */
[----:B------:R-:W-:Y:S03]  /*4710*/  HGMMA.64x32x16.F32.BF16 R72, R24, gdesc[UR4].tnspB, R72, gsb0 ;  /* 0x4060000418487df0 */ /* 0x000fe60008001848 */
[----:B------:R-:W-:Y:S02]  /*4720*/  WARPGROUP.DEPBAR.LE gsb0, 0x0 ;  /* 0x00008000000079c5 */ /* 0x000fe40000010000 */
[----:B------:R-:W-:-:S06]  /*4730*/  WARPGROUP.ARRIVE ;  /* 0x00000000000079c5 */ /* 0x000fcc0000000000 */
[----:B------:R-:W-:Y:S03]  /*4740*/  HGMMA.64x32x16.F32.BF16 R56, R24, gdesc[UR8].tnspB, R56, gsb0 ;  /* 0x4060000818387df0 */ /* 0x000fe60008001838 */
[----:B------:R-:W-:Y:S02]  /*4750*/  WARPGROUP.DEPBAR.LE gsb0, 0x0 ;  /* 0x00008000000079c5 */ /* 0x000fe40000010000 */
[----:B------:R-:W-:-:S04]  /*4760*/  PRMT R24, RZ, 0x654, R171 ;  /* 0x00000654ff187816 */ /* 0x000fc800000000ab */
[----:B------:R1:W-:Y:S01]  /*4770*/  SYNCS.ARRIVE.TRANS64.RED.A1T0 RZ, [R24+URZ], RZ ;  /* 0x000000ff18ff79a7 */ /* 0x0003e2000810043f */
[----:B------:R-:W-:Y:S05]  /*4780*/  @!P1 BRA `(.L_x_24) ;  /* 0x0000003000b09947 */ /* 0x000fea0003800000 */
[----:B------:R-:W-:Y:S01]  /*4790*/  MOV R181, R175 ;  /* 0x000000af00b57202 */ /* 0x000fe20000000f00 */
[----:B------:R-:W-:Y:S01]  /*47a0*/  IMAD.MOV.U32 R179, RZ, RZ, 0x2 ;  /* 0x00000002ffb37424 */ /* 0x000fe200078e00ff */
[----:B------:R-:W-:Y:S01]  /*47b0*/  MOV R183, R176 ;  /* 0x000000b000b77202 */ /* 0x000fe20000000f00 */
[----:B------:R-:W-:Y:S01]  /*47c0*/  ULDC.64 UR60, c[0x0][0x198] ;  /* 0x00006600003c7ab9 */ /* 0x000fe20000000a00 */
[----:B------:R-:W-:Y:S01]  /*47d0*/  MOV R4, 0x1 ;  /* 0x0000000100047802 */ /* 0x000fe20000000f00 */
[----:B------:R-:W-:Y:S01]  /*47e0*/  ULDC UR15, c[0x0][0x604] ;  /* 0x00018100000f7ab9 */ /* 0x000fe20000000800 */
[----:B------:R-:W-:-:S07]  /*47f0*/  MOV R174, RZ ;  /* 0x000000ff00ae7202 */ /* 0x000fce0000000f00 */
.L_x_36:
[----:B------:R-:W-:Y:S01]  /*4800*/  LEA R25, R179, R16, 0x3 ;  /* 0x00000010b3197211 */ /* 0x000fe200078e18ff */
[----:B------:R-:W-:Y:S05]  /*4810*/  YIELD ;  /* 0x0000000000007946 */ /* 0x000fea0003800000 */
[----:B-1----:R-:W-:Y:S02]  /*4820*/  SHF.L.U32 R24, R174, 0x1f, RZ ;  /* 0x0000001fae187819 */ /* 0x002fe400000006ff */
[C---:B------:R-:W-:Y:S01]  /*4830*/  ISETP.GT.AND P1, PT, R177.reuse, 0x2, PT ;  /* 0x00000002b100780c */ /* 0x040fe20003f24270 */
[----:B------:R-:W-:Y:S01]  /*4840*/  VIADD R177, R177, 0xffffffff ;  /* 0xffffffffb1b17836 */ /* 0x000fe20000000000 */
[----:B------:R-:W1:Y:S02]  /*4850*/  SYNCS.PHASECHK.TRANS64.TRYWAIT P2, [R25+URZ+0x23000], R24 ;  /* 0x02300018190075a7 */ /* 0x000e64000804017f */
[----:B-1----:R-:W-:Y:S09]  /*4860*/  @!P2 BRA `(.L_x_25) ;  /* 0x00000094009ca947 */ /* 0x002ff20003800000 */
.L_x_90:
[----:B------:R-:W-:Y:S05]  /*4870*/  WARPSYNC.ALL ;  /* 0x0000000000007948 */ /* 0x000fea0003800000 */
[----:B------:R-:W-:Y:S01]  /*4880*/  R2UR UR6, R179 ;  /* 0x00000000b30672ca */ /* 0x000fe200000e0000 */
[----:B-1----:R-:W-:Y:S01]  /*4890*/  WARPGROUP.ARRIVE ;  /* 0x00000000000079c5 */ /* 0x002fe20000000000 */
[----:B------:R-:W-:Y:S01]  /*48a0*/  R2UR UR16, R8 ;  /* 0x00000000081072ca */ /* 0x000fe200000e0000 */
[----:B------:R-:W-:Y:S01]  /*48b0*/  UMOV UR19, 0x80000020 ;  /* 0x8000002000137882 */ /* 0x000fe20000000000 */
        /* <DEDUP_REMOVED lines=9> */
[----:B------:R-:W-:Y:S01]  /*4950*/  UIMAD UR6, UR6, 0x700, UR38 ;  /* 0x00000700060678a4 */ /* 0x000fe2000f8e0226 */
[----:B------:R-:W-:Y:S01]  /*4960*/  MOV R175, UR15 ;  /* 0x0000000f00af7c02 */ /* 0x000fe20008000f00 */
[----:B------:R-:W-:Y:S01]  /*4970*/  UMOV UR15, 0x80000020 ;  /* 0x80000020000f7882 */ /* 0x000fe20000000000 */
[----:B------:R-:W-:Y:S01]  /*4980*/  R2UR UR32, R14 ;  /* 0x000000000e2072ca */ /* 0x000fe200000e0000 */
[----:B------:R-:W-:Y:S01]  /*4990*/  UIADD3 UR7, UR6, 0x2, URZ ;  /* 0x0000000206077890 */ /* 0x000fe2000fffe03f */
[----:B------:R-:W-:Y:S01]  /*49a0*/  R2UR UR33, R15 ;  /* 0x000000000f2172ca */ /* 0x000fe200000e0000 */
[----:B------:R-:W-:Y:S01]  /*49b0*/  UIADD3 UR58, UR6, 0x400, URZ ;  /* 0x00000400063a7890 */ /* 0x000fe2000fffe03f */
[----:B------:R-:W-:Y:S01]  /*49c0*/  R2UR UR24, R18 ;  /* 0x00000000121872ca */ /* 0x000fe200000e0000 */
[----:B------:R-:W-:Y:S01]  /*49d0*/  UMOV UR18, UR6 ;  /* 0x0000000600127c82 */ /* 0x000fe20008000000 */
[----:B------:R-:W-:Y:S01]  /*49e0*/  R2UR UR25, R19 ;  /* 0x00000000131972ca */ /* 0x000fe200000e0000 */
[----:B------:R-:W-:Y:S01]  /*49f0*/  HGMMA.64x64x16.F32.BF16 R24, gdesc[UR16], RZ, !UPT, gsb0 ;  /* 0x00e00000101879f0 */ /* 0x000fe2000c0018ff */
[----:B------:R-:W-:Y:S01]  /*4a00*/  UMOV UR10, UR7 ;  /* 0x00000007000a7c82 */ /* 0x000fe20008000000 */
[----:B------:R-:W-:Y:S01]  /*4a10*/  UIADD3 UR7, UR6, 0x100, URZ ;  /* 0x0000010006077890 */ /* 0x000fe2000fffe03f */
[----:B------:R-:W-:Y:S01]  /*4a20*/  R2UR UR20, R20 ;  /* 0x00000000141472ca */ /* 0x000fe200000e0000 */
[----:B------:R-:W-:Y:S01]  /*4a30*/  UMOV UR19, 0x80000020 ;  /* 0x8000002000137882 */ /* 0x000fe20000000000 */
[----:B------:R-:W-:Y:S01]  /*4a40*/  R2UR UR21, R21 ;  /* 0x00000000151572ca */ /* 0x000fe200000e0000 */
[----:B------:R-:W-:Y:S01]  /*4a50*/  UMOV UR59, 0x80000020 ;  /* 0x80000020003b7882 */ /* 0x000fe20000000000 */
[----:B------:R-:W-:Y:S01]  /*4a60*/  R2UR UR16, R22 ;  /* 0x00000000161072ca */ /* 0x000fe200000e0000 */
[----:B------:R-:W-:Y:S01]  /*4a70*/  UIADD3 UR54, UR6, 0x402, URZ ;  /* 0x0000040206367890 */ /* 0x000fe2000fffe03f */
[----:B------:R-:W-:Y:S01]  /*4a80*/  R2UR UR17, R23 ;  /* 0x00000000171172ca */ /* 0x000fe200000e0000 */
[----:B------:R-:W-:Y:S01]  /*4a90*/  UMOV UR14, UR7 ;  /* 0x00000007000e7c82 */ /* 0x000fe20008000000 */
[----:B------:R-:W-:Y:S01]  /*4aa0*/  UIADD3 UR7, UR6, 0x102, URZ ;  /* 0x0000010206077890 */ /* 0x000fe2000fffe03f */
[----:B------:R-:W-:Y:S01]  /*4ab0*/  ISETP.NE.AND P2, PT, R7, RZ, PT ;  /* 0x000000ff0700720c */ /* 0x000fe20003f45270 */
[----:B------:R-:W-:Y:S01]  /*4ac0*/  UMOV UR55, 0x80000020 ;  /* 0x8000002000377882 */ /* 0x000fe20000000000 */
[----:B------:R-:W-:Y:S01]  /*4ad0*/  UIADD3 UR50, UR6, 0x500, URZ ;  /* 0x0000050006327890 */ /* 0x000fe2000fffe03f */
[----:B------:R-:W-:Y:S01]  /*4ae0*/  UMOV UR51, 0x80000020 ;  /* 0x8000002000337882 */ /* 0x000fe20000000000 */
[----:B------:R-:W-:-:S02]  /*4af0*/  UIADD3 UR46, UR6, 0x502, URZ ;  /* 0x00000502062e7890 */ /* 0x000fc4000fffe03f */
[----:B------:R-:W-:Y:S01]  /*4b00*/  UMOV UR34, UR7 ;  /* 0x0000000700227c82 */ /* 0x000fe20008000000 */
[----:B------:R-:W-:Y:S01]  /*4b10*/  UIADD3 UR7, UR6, 0x200, URZ ;  /* 0x0000020006077890 */ /* 0x000fe2000fffe03f */
[----:B------:R-:W-:Y:S01]  /*4b20*/  UMOV UR47, 0x80000020 ;  /* 0x80000020002f7882 */ /* 0x000fe20000000000 */
[----:B------:R-:W-:Y:S01]  /*4b30*/  UIADD3 UR42, UR6, 0x600, URZ ;  /* 0x00000600062a7890 */ /* 0x000fe2000fffe03f */
[----:B------:R-:W-:-:S04]  /*4b40*/  UMOV UR43, 0x80000020 ;  /* 0x80000020002b7882 */ /* 0x000fc80000000000 */
[----:B------:R-:W-:Y:S01]  /*4b50*/  UMOV UR26, UR7 ;  /* 0x00000007001a7c82 */ /* 0x000fe20008000000 */
[----:B------:R-:W-:-:S07]  /*4b60*/  UIADD3 UR7, UR6, 0x202, URZ ;  /* 0x0000020206077890 */ /* 0x000fce000fffe03f */
[----:B------:R-:W-:Y:S01]  /*4b70*/  UMOV UR22, UR7 ;  /* 0x0000000700167c82 */ /* 0x000fe20008000000 */
[----:B------:R-:W-:-:S07]  /*4b80*/  UIADD3 UR7, UR6, 0x300, URZ ;  /* 0x0000030006077890 */ /* 0x000fce000fffe03f */
[----:B------:R-:W-:Y:S01]  /*4b90*/  UMOV UR18, UR7 ;  /* 0x0000000700127c82 */ /* 0x000fe20008000000 */
[----:B------:R-:W-:Y:S02]  /*4ba0*/  UIADD3 UR7, UR6, 0x302, URZ ;  /* 0x0000030206077890 */ /* 0x000fe4000fffe03f */
[----:B------:R-:W-:Y:S01]  /*4bb0*/  UIADD3 UR6, UR6, 0x602, URZ ;  /* 0x0000060206067890 */ /* 0x000fe2000fffe03f */
[----:B------:R-:W-:Y:S02]  /*4bc0*/  WARPGROUP.DEPBAR.LE gsb0, 0x0 ;  /* 0x00008000000079c5 */ /* 0x000fe40000010000 */
[----:B------:R-:W-:-:S06]  /*4bd0*/  WARPGROUP.ARRIVE ;  /* 0x00000000000079c5 */ /* 0x000fcc0000000000 */
[----:B------:R-:W-:Y:S01]  /*4be0*/  HGMMA.64x64x16.F32.BF16 R24, gdesc[UR8], R24, gsb0 ;  /* 0x00e00000081879f0 */ /* 0x000fe20008001818 */
[----:B------:R-:W-:Y:S01]  /*4bf0*/  R2UR UR8, R168 ;  /* 0x00000000a80872ca */ /* 0x000fe200000e0000 */
[----:B------:R-:W-:Y:S01]  /*4c00*/  UMOV UR10, UR7 ;  /* 0x00000007000a7c82 */ /* 0x000fe20008000000 */
[----:B------:R-:W-:Y:S01]  /*4c10*/  R2UR UR9, R169 ;  /* 0x00000000a90972ca */ /* 0x000fe200000e0000 */
[----:B------:R-:W-:Y:S01]  /*4c20*/  UMOV UR11, 0x80000020 ;  /* 0x80000020000b7882 */ /* 0x000fe20000000000 */
[----:B------:R-:W-:Y:S01]  /*4c30*/  UMOV UR7, 0x80000020 ;  /* 0x8000002000077882 */ /* 0x000fe20000000000 */
[----:B------:R-:W-:Y:S02]  /*4c40*/  WARPGROUP.DEPBAR.LE gsb0, 0x0 ;  /* 0x00008000000079c5 */ /* 0x000fe40000010000 */
[----:B------:R-:W-:-:S06]  /*4c50*/  WARPGROUP.ARRIVE ;  /* 0x00000000000079c5 */ /* 0x000fcc0000000000 */
[----:B------:R-:W-:Y:S01]  /*4c60*/  HGMMA.64x64x16.F32.BF16 R24, gdesc[UR12], R24, gsb0 ;  /* 0x00e000000c1879f0 */ /* 0x000fe20008001818 */
[----:B------:R-:W-:Y:S02]  /*4c70*/  R2UR UR15, R175 ;  /* 0x00000000af0f72ca */ /* 0x000fe400000e0000 */
        /* <DEDUP_REMOVED lines=34> */
[----:B------:R-:W-:Y:S05]  /*4ea0*/  @P2 BRA `(.L_x_26) ;  /* 0x0000000000fc2947 */ /* 0x000fea0003800000 */
[----:B------:R-:W-:-:S13]  /*4eb0*/  ISETP.LT.OR P3, PT, R0, 0x1, !P0 ;  /* 0x000000010000780c */ /* 0x000fda0004761670 */
[----:B------:R-:W-:Y:S05]  /*4ec0*/  @P3 BRA `(.L_x_27) ;  /* 0x0000000000f03947 */ /* 0x000fea0003800000 */
[----:B------:R-:W-:Y:S02]  /*4ed0*/  LEA R175, R3, R16, 0x3 ;  /* 0x0000001003af7211 */ /* 0x000fe400078e18ff */
[----:B------:R-:W-:Y:S02]  /*4ee0*/  SHF.L.U32 R176, R2, 0x1f, RZ ;  /* 0x0000001f02b07819 */ /* 0x000fe400000006ff */
[----:B------:R-:W-:Y:S02]  /*4ef0*/  ISETP.NE.AND P4, PT, R5, RZ, PT ;  /* 0x000000ff0500720c */ /* 0x000fe40003f85270 */
[----:B------:R-:W1:Y:S02]  /*4f00*/  SYNCS.PHASECHK.TRANS64.TRYWAIT P3, [R175+URZ+0x23020], R176 ;  /* 0x023020b0af0075a7 */ /* 0x000e64000806017f */
[----:B-1----:R-:W-:Y:S09]  /*4f10*/  @!P3 BRA `(.L_x_28) ;  /* 0x000000900004b947 */ /* 0x002ff20003800000 */
.L_x_91:
[----:B------:R-:W-:Y:S05]  /*4f20*/  @P4 BRA `(.L_x_29) ;  /* 0x0000000000144947 */ /* 0x000fea0003800000 */
[----:B------:R-:W-:Y:S02]  /*4f30*/  LOP3.LUT P3, RZ, R17, 0x1f, RZ, 0xc0, !PT ;  /* 0x0000001f11ff7812 */ /* 0x000fe4000786c0ff */
[----:B-1----:R-:W-:-:S04]  /*4f40*/  MOV R176, 0x7000 ;  /* 0x0000700000b07802 */ /* 0x002fc80000000f00 */
[----:B------:R2:W-:Y:S07]  /*4f50*/  SYNCS.ARRIVE.TRANS64 RZ, [R175+URZ+0x23000], R176 ;  /* 0x023000b0afff79a7 */ /* 0x0005ee000800003f */
[----:B------:R-:W-:Y:S05]  /*4f60*/  @!P3 BRA `(.L_x_29) ;  /* 0x000000000004b947 */ /* 0x000fea0003800000 */
[----:B------:R-:W-:Y:S01]  /*4f70*/  BPT.TRAP 0x1 ;  /* 0x000000040000795c */ /* 0x000fe20000300000 */
.L_x_29:
[----:B-12---:R-:W-:Y:S01]  /*4f80*/  IMAD R176, R3, 0x7000, R16 ;  /* 0x0000700003b07824 */ /* 0x006fe200078e0210 */
[----:B------:R-:W-:Y:S01]  /*4f90*/  R2UR UR35, R6 ;  /* 0x00000000062372ca */ /* 0x000fe200000e0000 */
[----:B------:R-:W-:Y:S01]  /*4fa0*/  UIADD3 UR6, UP0, UR60, 0x1f0, URZ ;  /* 0x000001f03c067890 */ /* 0x000fe2000ff1e03f */
[----:B------:R-:W-:Y:S01]  /*4fb0*/  R2UR UR33, R175 ;  /* 0x00000000af2172ca */ /* 0x000fe200000e0000 */
[----:B------:R-:W-:Y:S01]  /*4fc0*/  UMOV UR22, 0x0 ;  /* 0x0000000000167882 */ /* 0x000fe20000000000 */
[----:B------:R-:W-:Y:S01]  /*4fd0*/  R2UR UR14, R176 ;  /* 0x00000000b00e72ca */ /* 0x000fe200000e0000 */
[----:B------:R-:W-:Y:S01]  /*4fe0*/  UIADD3.X UR7, URZ, UR61, URZ, UP0, !UPT ;  /* 0x0000003d3f077290 */ /* 0x000fe200087fe43f */
[----:B------:R-:W-:Y:S01]  /*4ff0*/  IADD3 R3, R3, 0x1, RZ ;  /* 0x0000000103037810 */ /* 0x000fe20007ffe0ff */
[----:B------:R-:W-:Y:S01]  /*5000*/  UMOV UR23, 0x10000000 ;  /* 0x1000000000177882 */ /* 0x000fe20000000000 */
[----:B------:R-:W-:Y:S01]  /*5010*/  UMOV UR34, URZ ;  /* 0x0000003f00227c82 */ /* 0x000fe20008000000 */
[----:B------:R-:W-:Y:S01]  /*5020*/  UMOV UR26, 0x20 ;  /* 0x00000020001a7882 */ /* 0x000fe20000000000 */
[----:B------:R-:W-:Y:S01]  /*5030*/  UMOV UR28, UR36 ;  /* 0x00000024001c7c82 */ /* 0x000fe20008000000 */
[----:B------:R-:W-:Y:S01]  /*5040*/  UMOV UR29, UR37 ;  /* 0x00000025001d7c82 */ /* 0x000fe20008000000 */
[----:B------:R-:W-:Y:S01]  /*5050*/  UMOV UR18, 0x40 ;  /* 0x0000004000127882 */ /* 0x000fe20000000000 */
[----:B------:R-:W-:Y:S01]  /*5060*/  USHF.L.U32 UR35, UR35, 0x6, URZ ;  /* 0x0000000623237899 */ /* 0x000fe2000800063f */
[----:B------:R-:W-:Y:S01]  /*5070*/  ISETP.NE.AND P3, PT, R3, 0x4, PT ;  /* 0x000000040300780c */ /* 0x000fe20003f65270 */
[----:B------:R-:W-:-:S02]  /*5080*/  UIADD3 UR33, UR33, 0x23000, URZ ;  /* 0x0002300021217890 */ /* 0x000fc4000fffe03f */
[----:B------:R-:W-:Y:S01]  /*5090*/  UIADD3 UR32, UR14, 0x7000, URZ ;  /* 0x000070000e207890 */ /* 0x000fe2000fffe03f */
[----:B------:R-:W-:Y:S01]  /*50a0*/  SEL R175, RZ, 0x1, P3 ;  /* 0x00000001ffaf7807 */ /* 0x000fe20001800000 */
[----:B------:R-:W-:Y:S01]  /*50b0*/  UIADD3 UR24, UR14, 0x8000, URZ ;  /* 0x000080000e187890 */ /* 0x000fe2000fffe03f */
[----:B------:R-:W-:Y:S01]  /*50c0*/  SEL R3, R3, RZ, P3 ;  /* 0x000000ff03037207 */ /* 0x000fe20001800000 */
[----:B------:R-:W-:Y:S01]  /*50d0*/  UIADD3 UR16, UR14, 0x9000, URZ ;  /* 0x000090000e107890 */ /* 0x000fe2000fffe03f */
[----:B------:R-:W-:Y:S01]  /*50e0*/  LOP3.LUT R2, R2, R175, RZ, 0x3c, !PT ;  /* 0x000000af02027212 */ /* 0x000fe200078e3cff */
[----:B------:R-:W-:Y:S01]  /*50f0*/  UIADD3 UR8, UR14, 0xa000, URZ ;  /* 0x0000a0000e087890 */ /* 0x000fe2000fffe03f */
[----:B------:R-:W-:Y:S01]  /*5100*/  UMOV UR25, UR33 ;  /* 0x0000002100197c82 */ /* 0x000fe20008000000 */
[----:B------:R-:W-:Y:S01]  /*5110*/  UMOV UR27, UR35 ;  /* 0x00000023001b7c82 */ /* 0x000fe20008000000 */
[----:B------:R-:W-:Y:S01]  /*5120*/  UMOV UR20, UR36 ;  /* 0x0000002400147c82 */ /* 0x000fe20008000000 */
[----:B------:R-:W-:Y:S01]  /*5130*/  UMOV UR21, UR37 ;  /* 0x0000002500157c82 */ /* 0x000fe20008000000 */
        /* <DEDUP_REMOVED lines=12> */
[----:B------:R-:W-:Y:S01]  /*5200*/  UMOV UR26, 0x80 ;  /* 0x00000080001a7882 */ /* 0x000fe20000000000 */
[----:B--2---:R-:W-:-:S07]  /*5210*/  UIADD3 UR16, UR14, 0xc000, URZ ;  /* 0x0000c0000e107890 */ /* 0x004fce000fffe03f */
[----:B------:R1:W-:Y:S01]  /*5220*/  UTMALDG.4D [UR24], [UR6], desc[UR22] ;  /* 0x00001618060075b4 */ /* 0x0003e20008019000 */
[----:B------:R-:W-:Y:S01]  /*5230*/  UMOV UR18, 0xa0 ;  /* 0x000000a000127882 */ /* 0x000fe20000000000 */
[----:B---3--:R-:W-:Y:S01]  /*5240*/  UIADD3 UR8, UR14, 0xd000, URZ ;  /* 0x0000d0000e087890 */ /* 0x008fe2000fffe03f */
[----:B------:R1:W-:Y:S01]  /*5250*/  UTMALDG.4D [UR16], [UR6], desc[UR22] ;  /* 0x00001610060075b4 */ /* 0x0003e20008019000 */
[----:B------:R-:W-:-:S07]  /*5260*/  UMOV UR10, 0xc0 ;  /* 0x000000c0000a7882 */ /* 0x000fce0000000000 */
[----:B------:R1:W-:Y:S02]  /*5270*/  UTMALDG.4D [UR8], [UR6], desc[UR22] ;  /* 0x00001608060075b4 */ /* 0x0003e40008019000 */
[----:B-1----:R-:W-:Y:S01]  /*5280*/  NOP ;  /* 0x0000000000007918 */ /* 0x002fe20000000000 */
.L_x_27:
[----:B------:R-:W-:-:S07]  /*5290*/  VIADD R0, R0, 0xffffffff ;  /* 0xffffffff00007836 */ /* 0x000fce0000000000 */
.L_x_26:
[----:B------:R-:W-:Y:S01]  /*52a0*/  IADD3 R179, R179, 0x1, RZ ;  /* 0x00000001b3b37810 */ /* 0x000fe20007ffe0ff */
[----:B------:R-:W-:Y:S05]  /*52b0*/  WARPSYNC.ALL ;  /* 0x0000000000007948 */ /* 0x000fea0003800000 */
[----:B------:R-:W-:-:S04]  /*52c0*/  ISETP.NE.AND P3, PT, R179, 0x4, PT ;  /* 0x00000004b300780c */ /* 0x000fc80003f65270 */
[----:B------:R-:W-:Y:S02]  /*52d0*/  SEL R175, RZ, 0x1, P3 ;  /* 0x00000001ffaf7807 */ /* 0x000fe40001800000 */
[----:B------:R-:W-:Y:S02]  /*52e0*/  SEL R179, R179, RZ, P3 ;  /* 0x000000ffb3b37207 */ /* 0x000fe40001800000 */
[----:B------:R-:W-:Y:S02]  /*52f0*/  LOP3.LUT R174, R174, R175, RZ, 0x3c, !PT ;  /* 0x000000afaeae7212 */ /* 0x000fe400078e3cff */
[----:B------:R-:W-:Y:S02]  /*5300*/  FMNMX R176, R24, R181, !PT ;  /* 0x000000b518b07209 */ /* 0x000fe40007800000 */
[----:B------:R-:W-:Y:S02]  /*5310*/  FMNMX R178, R26, R183, !PT ;  /* 0x000000b71ab27209 */ /* 0x000fe40007800000 */
[----:B------:R-:W-:-:S02]  /*5320*/  FMNMX R175, R25, R176, !PT ;  /* 0x000000b019af7209 */ /* 0x000fc40007800000 */
[----:B------:R-:W-:Y:S02]  /*5330*/  FMNMX R185, R27, R178, !PT ;  /* 0x000000b21bb97209 */ /* 0x000fe40007800000 */
[----:B------:R-:W-:Y:S02]  /*5340*/  FMNMX R176, R28, R175, !PT ;  /* 0x000000af1cb07209 */ /* 0x000fe40007800000 */
[----:B------:R-:W-:Y:S02]  /*5350*/  FMNMX R178, R30, R185, !PT ;  /* 0x000000b91eb27209 */ /* 0x000fe40007800000 */
        /* <DEDUP_REMOVED lines=21> */
[----:B------:R-:W-:Y:S02]  /*54b0*/  LEA R189, R179, R16, 0x3 ;  /* 0x00000010b3bd7211 */ /* 0x000fe400078e18ff */
[----:B------:R-:W-:Y:S02]  /*54c0*/  FMNMX R176, R52, R175, !PT ;  /* 0x000000af34b07209 */ /* 0x000fe40007800000 */
[----:B------:R-:W-:Y:S02]  /*54d0*/  FMNMX R175, R51, R178, !PT ;  /* 0x000000b233af7209 */ /* 0x000fe40007800000 */
[----:B------:R-:W-:Y:S02]  /*54e0*/  FMNMX R176, R53, R176, !PT ;  /* 0x000000b035b07209 */ /* 0x000fe40007800000 */
[----:B------:R-:W-:Y:S02]  /*54f0*/  FMNMX R178, R54, R175, !PT ;  /* 0x000000af36b27209 */ /* 0x000fe40007800000 */
[----:B------:R-:W-:Y:S01]  /*5500*/  SHF.L.U32 R184, R174, 0x1f, RZ ;  /* 0x0000001faeb87819 */ /* 0x000fe200000006ff */
[----:B------:R-:W1:Y:S01]  /*5510*/  SHFL.BFLY PT, R185, R176, 0x1, 0x1f ;  /* 0x0c201f00b0b97f89 */ /* 0x000e6200000e0000 */
[----:B------:R-:W-:-:S05]  /*5520*/  FMNMX R178, R55, R178, !PT ;  /* 0x000000b237b27209 */ /* 0x000fca0007800000 */
[----:B------:R-:W2:Y:S01]  /*5530*/  SHFL.BFLY PT, R175, R178, 0x1, 0x1f ;  /* 0x0c201f00b2af7f89 */ /* 0x000ea200000e0000 */
[----:B-1----:R-:W-:-:S05]  /*5540*/  FMNMX R185, R176, R185, !PT ;  /* 0x000000b9b0b97209 */ /* 0x002fca0007800000 */
[----:B------:R-:W1:Y:S01]  /*5550*/  SHFL.BFLY PT, R182, R185, 0x2, 0x1f ;  /* 0x0c401f00b9b67f89 */ /* 0x000e6200000e0000 */
[----:B--2---:R-:W-:-:S05]  /*5560*/  FMNMX R180, R178, R175, !PT ;  /* 0x000000afb2b47209 */ /* 0x004fca0007800000 */
[----:B------:R-:W2:Y:S01]  /*5570*/  SHFL.BFLY PT, R187, R180, 0x2, 0x1f ;  /* 0x0c401f00b4bb7f89 */ /* 0x000ea200000e0000 */
[----:B-1----:R-:W-:Y:S02]  /*5580*/  FMNMX R175, R185, R182, !PT ;  /* 0x000000b6b9af7209 */ /* 0x002fe40007800000 */
[----:B------:R-:W-:Y:S02]  /*5590*/  LEA R182, R4, R171, 0x3 ;  /* 0x000000ab04b67211 */ /* 0x000fe400078e18ff */
[C---:B------:R-:W-:Y:S02]  /*55a0*/  FSETP.NEU.AND P3, PT, R175.reuse, -INF , PT ;  /* 0xff800000af00780b */ /* 0x040fe40003f6d000 */
[----:B------:R-:W-:Y:S02]  /*55b0*/  PRMT R182, RZ, 0x654, R182 ;  /* 0x00000654ffb67816 */ /* 0x000fe400000000b6 */
[----:B------:R-:W-:Y:S02]  /*55c0*/  FSEL R188, R175, RZ, P3 ;  /* 0x000000ffafbc7208 */ /* 0x000fe40001800000 */
[----:B------:R1:W-:Y:S01]  /*55d0*/  SYNCS.ARRIVE.TRANS64.RED.A1T0 RZ, [R182+URZ], RZ ;  /* 0x000000ffb6ff79a7 */ /* 0x0003e2000810043f */
[----:B--2---:R-:W-:-:S02]  /*55e0*/  FMNMX R176, R180, R187, !PT ;  /* 0x000000bbb4b07209 */ /* 0x004fc40007800000 */
[----:B------:R-:W-:Y:S02]  /*55f0*/  FADD R178, -R188, R181 ;  /* 0x000000b5bcb27221 */ /* 0x000fe40000000100 */
[----:B------:R-:W-:Y:S02]  /*5600*/  FSETP.NEU.AND P3, PT, R176, -INF , PT ;  /* 0xff800000b000780b */ /* 0x000fe40003f6d000 */
[----:B------:R-:W-:Y:S01]  /*5610*/  FMUL R178, R178, UR15 ;  /* 0x0000000fb2b27c20 */ /* 0x000fe20008400000 */
[----:B------:R-:W2:Y:S01]  /*5620*/  SYNCS.PHASECHK.TRANS64.TRYWAIT P4, [R189+URZ+0x23000], R184 ;  /* 0x023000b8bd0075a7 */ /* 0x000ea2000808017f */
[----:B-1----:R-:W-:-:S03]  /*5630*/  FSEL R182, R176, RZ, P3 ;  /* 0x000000ffb0b67208 */ /* 0x002fc60001800000 */
[----:B------:R-:W-:Y:S02]  /*5640*/  FSETP.GEU.AND P5, PT, R178, -126, PT ;  /* 0xc2fc0000b200780b */ /* 0x000fe40003fae000 */
[C---:B------:R-:W-:Y:S01]  /*5650*/  FADD R180, -R182.reuse, R183 ;  /* 0x000000b7b6b47221 */ /* 0x040fe20000000100 */
[----:B------:R-:W-:-:S03]  /*5660*/  FMUL R185, R182, UR15 ;  /* 0x0000000fb6b97c20 */ /* 0x000fc60008400000 */
[----:B------:R-:W-:Y:S01]  /*5670*/  FMUL R183, R180, UR15 ;  /* 0x0000000fb4b77c20 */ /* 0x000fe20008400000 */
[--C-:B------:R-:W-:Y:S01]  /*5680*/  FFMA R26, R26, UR15, -R185.reuse ;  /* 0x0000000f1a1a7c23 */ /* 0x100fe200080008b9 */
[----:B------:R-:W-:-:S03]  /*5690*/  FFMA R27, R27, UR15, -R185 ;  /* 0x0000000f1b1b7c23 */ /* 0x000fc600080008b9 */
[----:B------:R-:W-:Y:S02]  /*56a0*/  FSETP.GEU.AND P6, PT, R183, -126, PT ;  /* 0xc2fc0000b700780b */ /* 0x000fe40003fce000 */
[----:B------:R-:W-:Y:S01]  /*56b0*/  @!P5 FMUL R178, R178, 0.5 ;  /* 0x3f000000b2b2d820 */ /* 0x000fe20000400000 */
[----:B------:R-:W-:-:S05]  /*56c0*/  FSETP.GEU.AND P3, PT, R26, -126, PT ;  /* 0xc2fc00001a00780b */ /* 0x000fca0003f6e000 */
[----:B------:R-:W1:Y:S05]  /*56d0*/  MUFU.EX2 R178, R178 ;  /* 0x000000b200b27308 */ /* 0x000e6a0000000800 */
[----:B------:R-:W-:Y:S01]  /*56e0*/  @!P6 FMUL R183, R183, 0.5 ;  /* 0x3f000000b7b7e820 */ /* 0x000fe20000400000 */
[----:B-12---:R-:W-:Y:S06]  /*56f0*/  @!P4 BRA `(.L_x_30) ;  /* 0x000000880020c947 */ /* 0x006fec0003800000 */
.L_x_92:
[--C-:B------:R-:W-:Y:S01]  /*5700*/  FFMA R186, R30, UR15, -R185.reuse ;  /* 0x0000000f1eba7c23 */ /* 0x100fe200080008b9 */
[----:B------:R-:W2:Y:S01]  /*5710*/  MUFU.EX2 R181, R183 ;  /* 0x000000b700b57308 */ /* 0x000ea20000000800 */
[----:B------:R-:W-:Y:S01]  /*5720*/  @!P5 FMUL R178, R178, R178 ;  /* 0x000000b2b2b2d220 */ /* 0x000fe20000400000 */
[----:B------:R-:W-:Y:S01]  /*5730*/  FSETP.GEU.AND P4, PT, R27, -126, PT ;  /* 0xc2fc00001b00780b */ /* 0x000fe20003f8e000 */
[--C-:B------:R-:W-:Y:S01]  /*5740*/  FFMA R187, R31, UR15, -R185.reuse ;  /* 0x0000000f1fbb7c23 */ /* 0x100fe200080008b9 */
[----:B------:R-:W-:Y:S01]  /*5750*/  FSETP.GEU.AND P5, PT, R186, -126, PT ;  /* 0xc2fc0000ba00780b */ /* 0x000fe20003fae000 */
[----:B------:R-:W-:Y:S01]  /*5760*/  @!P3 FMUL R26, R26, 0.5 ;  /* 0x3f0000001a1ab820 */ /* 0x000fe20000400000 */
[----:B-1----:R-:W-:Y:S01]  /*5770*/  FMUL R184, R188, UR15 ;  /* 0x0000000fbcb87c20 */ /* 0x002fe20008400000 */
[----:B------:R-:W-:Y:S01]  /*5780*/  R2UR UR6, R179 ;  /* 0x00000000b30672ca */ /* 0x000fe200000e0000 */
[-C--:B------:R-:W-:Y:S01]  /*5790*/  FMUL R152, R152, R178.reuse ;  /* 0x000000b298987220 */ /* 0x080fe20000400000 */
[----:B------:R1:W3:Y:S01]  /*57a0*/  MUFU.EX2 R182, R26 ;  /* 0x0000001a00b67308 */ /* 0x0002e20000000800 */
[--C-:B------:R-:W-:Y:S01]  /*57b0*/  FFMA R24, R24, UR15, -R184.reuse ;  /* 0x0000000f18187c23 */ /* 0x100fe200080008b8 */
[--C-:B------:R-:W-:Y:S01]  /*57c0*/  FFMA R25, R25, UR15, -R184.reuse ;  /* 0x0000000f19197c23 */ /* 0x100fe200080008b8 */
[--C-:B------:R-:W-:Y:S01]  /*57d0*/  FFMA R29, R29, UR15, -R184.reuse ;  /* 0x0000000f1d1d7c23 */ /* 0x100fe200080008b8 */
[-C--:B------:R-:W-:Y:S01]  /*57e0*/  FMUL R153, R153, R178.reuse ;  /* 0x000000b299997220 */ /* 0x080fe20000400000 */
[-C--:B------:R-:W-:Y:S01]  /*57f0*/  FMUL R156, R156, R178.reuse ;  /* 0x000000b29c9c7220 */ /* 0x080fe20000400000 */
[----:B------:R-:W-:Y:S01]  /*5800*/  @!P4 FMUL R27, R27, 0.5 ;  /* 0x3f0000001b1bc820 */ /* 0x000fe20000400000 */
[-C--:B------:R-:W-:Y:S01]  /*5810*/  FMUL R157, R157, R178.reuse ;  /* 0x000000b29d9d7220 */ /* 0x080fe20000400000 */
[----:B--2---:R-:W-:Y:S01]  /*5820*/  @!P6 FMUL R181, R181, R181 ;  /* 0x000000b5b5b5e220 */ /* 0x004fe20000400000 */
[----:B------:R-:W-:Y:S01]  /*5830*/  @!P5 FMUL R186, R186, 0.5 ;  /* 0x3f000000babad820 */ /* 0x000fe20000400000 */
[----:B------:R-:W-:Y:S01]  /*5840*/  FSETP.GEU.AND P6, PT, R187, -126, PT ;  /* 0xc2fc0000bb00780b */ /* 0x000fe20003fce000 */
[----:B------:R2:W4:Y:S01]  /*5850*/  MUFU.EX2 R180, R27 ;  /* 0x0000001b00b47308 */ /* 0x0005220000000800 */
[----:B-1----:R-:W-:Y:S01]  /*5860*/  FFMA R26, R28, UR15, -R184 ;  /* 0x0000000f1c1a7c23 */ /* 0x002fe200080008b8 */
[-C--:B------:R-:W-:Y:S01]  /*5870*/  FMUL R160, R160, R178.reuse ;  /* 0x000000b2a0a07220 */ /* 0x080fe20000400000 */
[-C--:B------:R-:W-:Y:S01]  /*5880*/  FMUL R161, R161, R178.reuse ;  /* 0x000000b2a1a17220 */ /* 0x080fe20000400000 */
[-C--:B------:R-:W-:Y:S01]  /*5890*/  FMUL R164, R164, R178.reuse ;  /* 0x000000b2a4a47220 */ /* 0x080fe20000400000 */
[----:B------:R-:W-:Y:S01]  /*58a0*/  FMUL R165, R165, R178 ;  /* 0x000000b2a5a57220 */ /* 0x000fe20000400000 */
[----:B---3--:R-:W-:Y:S01]  /*58b0*/  @!P3 FMUL R182, R182, R182 ;  /* 0x000000b6b6b6b220 */ /* 0x008fe20000400000 */
[----:B------:R-:W-:Y:S01]  /*58c0*/  FSETP.GEU.AND P3, PT, R24, -126, PT ;  /* 0xc2fc00001800780b */ /* 0x000fe20003f6e000 */
[----:B------:R-:W1:Y:S01]  /*58d0*/  MUFU.EX2 R31, R186 ;  /* 0x000000ba001f7308 */ /* 0x000e620000000800 */
[--C-:B--2---:R-:W-:Y:S01]  /*58e0*/  FFMA R27, R34, UR15, -R185.reuse ;  /* 0x0000000f221b7c23 */ /* 0x104fe200080008b9 */
[-C--:B------:R-:W-:Y:S01]  /*58f0*/  FMUL R154, R154, R181.reuse ;  /* 0x000000b59a9a7220 */ /* 0x080fe20000400000 */
[-C--:B------:R-:W-:Y:S01]  /*5900*/  FMUL R155, R155, R181.reuse ;  /* 0x000000b59b9b7220 */ /* 0x080fe20000400000 */
[----:B------:R-:W-:Y:S01]  /*5910*/  @!P6 FMUL R187, R187, 0.5 ;  /* 0x3f000000bbbbe820 */ /* 0x000fe20000400000 */
[-C--:B------:R-:W-:Y:S01]  /*5920*/  FMUL R158, R158, R181.reuse ;  /* 0x000000b59e9e7220 */ /* 0x080fe20000400000 */
[-C--:B------:R-:W-:Y:S01]  /*5930*/  FMUL R159, R159, R181.reuse ;  /* 0x000000b59f9f7220 */ /* 0x080fe20000400000 */
[-C--:B------:R-:W-:Y:S01]  /*5940*/  FMUL R162, R162, R181.reuse ;  /* 0x000000b5a2a27220 */ /* 0x080fe20000400000 */
[----:B------:R2:W3:Y:S01]  /*5950*/  MUFU.EX2 R30, R187 ;  /* 0x000000bb001e7308 */ /* 0x0004e20000000800 */
[----:B----4-:R-:W-:Y:S01]  /*5960*/  @!P4 FMUL R180, R180, R180 ;  /* 0x000000b4b4b4c220 */ /* 0x010fe20000400000 */
[----:B------:R-:W-:Y:S01]  /*5970*/  FSETP.GEU.AND P4, PT, R25, -126, PT ;  /* 0xc2fc00001900780b */ /* 0x000fe20003f8e000 */
[-C--:B------:R-:W-:Y:S01]  /*5980*/  FMUL R163, R163, R181.reuse ;  /* 0x000000b5a3a37220 */ /* 0x080fe20000400000 */
[----:B------:R-:W-:Y:S01]  /*5990*/  @!P3 FMUL R24, R24, 0.5 ;  /* 0x3f0000001818b820 */ /* 0x000fe20000400000 */
[-C--:B------:R-:W-:Y:S01]  /*59a0*/  FMUL R166, R166, R181.reuse ;  /* 0x000000b5a6a67220 */ /* 0x080fe20000400000 */
[----:B------:R-:W-:Y:S01]  /*59b0*/  FMUL R167, R167, R181 ;  /* 0x000000b5a7a77220 */ /* 0x000fe20000400000 */
[----:B------:R-:W-:Y:S01]  /*59c0*/  UIMAD UR6, UR6, 0x700, UR31 ;  /* 0x00000700060678a4 */ /* 0x000fe2000f8e021f */
[----:B------:R4:W5:Y:S01]  /*59d0*/  MUFU.EX2 R183, R24 ;  /* 0x0000001800b77308 */ /* 0x0009620000000800 */
[----:B-1----:R-:W-:Y:S01]  /*59e0*/  @!P5 FMUL R31, R31, R31 ;  /* 0x0000001f1f1fd220 */ /* 0x002fe20000400000 */
[----:B------:R-:W-:Y:S01]  /*59f0*/  FSETP.GEU.AND P5, PT, R26, -126, PT ;  /* 0xc2fc00001a00780b */ /* 0x000fe20003fae000 */
[--C-:B--2---:R-:W-:Y:S01]  /*5a00*/  FFMA R187, R39, UR15, -R185.reuse ;  /* 0x0000000f27bb7c23 */ /* 0x104fe200080008b9 */
[----:B------:R-:W-:Y:S01]  /*5a10*/  UMOV UR7, 0x80000020 ;  /* 0x8000002000077882 */ /* 0x000fe20000000000 */
[-C--:B------:R-:W-:Y:S01]  /*5a20*/  FMUL R136, R136, R178.reuse ;  /* 0x000000b288887220 */ /* 0x080fe20000400000 */
[-C--:B------:R-:W-:Y:S01]  /*5a30*/  FMUL R137, R137, R178.reuse ;  /* 0x000000b289897220 */ /* 0x080fe20000400000 */
[----:B------:R-:W-:Y:S01]  /*5a40*/  @!P4 FMUL R25, R25, 0.5 ;  /* 0x3f0000001919c820 */ /* 0x000fe20000400000 */
[----:B------:R-:W-:Y:S01]  /*5a50*/  FMUL R140, R140, R178 ;  /* 0x000000b28c8c7220 */ /* 0x000fe20000400000 */
[----:B---3--:R-:W-:Y:S01]  /*5a60*/  @!P6 FMUL R30, R30, R30 ;  /* 0x0000001e1e1ee220 */ /* 0x008fe20000400000 */
[----:B------:R-:W-:Y:S01]  /*5a70*/  FSETP.GEU.AND P6, PT, R29, -126, PT ;  /* 0xc2fc00001d00780b */ /* 0x000fe20003fce000 */
[----:B------:R1:W2:Y:S01]  /*5a80*/  MUFU.EX2 R28, R25 ;  /* 0x00000019001c7308 */ /* 0x0002a20000000800 */
[--C-:B----4-:R-:W-:Y:S01]  /*5a90*/  FFMA R24, R35, UR15, -R185.reuse ;  /* 0x0000000f23187c23 */ /* 0x110fe200080008b9 */
[-C--:B------:R-:W-:Y:S01]  /*5aa0*/  FMUL R141, R141, R178.reuse ;  /* 0x000000b28d8d7220 */ /* 0x080fe20000400000 */
[-C--:B------:R-:W-:Y:S01]  /*5ab0*/  FMUL R144, R144, R178.reuse ;  /* 0x000000b290907220 */ /* 0x080fe20000400000 */
[----:B------:R-:W-:Y:S01]  /*5ac0*/  @!P5 FMUL R26, R26, 0.5 ;  /* 0x3f0000001a1ad820 */ /* 0x000fe20000400000 */
[-C--:B------:R-:W-:Y:S01]  /*5ad0*/  FMUL R145, R145, R178.reuse ;  /* 0x000000b291917220 */ /* 0x080fe20000400000 */
[----:B-----5:R-:W-:Y:S01]  /*5ae0*/  @!P3 FMUL R183, R183, R183 ;  /* 0x000000b7b7b7b220 */ /* 0x020fe20000400000 */
[----:B------:R-:W-:Y:S01]  /*5af0*/  FSETP.GEU.AND P3, PT, R27, -126, PT ;  /* 0xc2fc00001b00780b */ /* 0x000fe20003f6e000 */
[----:B------:R-:W3:Y:S01]  /*5b00*/  MUFU.EX2 R34, R26 ;  /* 0x0000001a00227308 */ /* 0x000ee20000000800 */
[----:B-1----:R-:W-:Y:S01]  /*5b10*/  FFMA R25, R38, UR15, -R185 ;  /* 0x0000000f26197c23 */ /* 0x002fe200080008b9 */
[-C--:B------:R-:W-:Y:S01]  /*5b20*/  FMUL R148, R148, R178.reuse ;  /* 0x000000b294947220 */ /* 0x080fe20000400000 */
[----:B------:R-:W-:Y:S01]  /*5b30*/  FMUL R149, R149, R178 ;  /* 0x000000b295957220 */ /* 0x000fe20000400000 */
[----:B------:R-:W-:Y:S01]  /*5b40*/  @!P6 FMUL R29, R29, 0.5 ;  /* 0x3f0000001d1de820 */ /* 0x000fe20000400000 */
[-C--:B------:R-:W-:Y:S01]  /*5b50*/  FMUL R138, R138, R181.reuse ;  /* 0x000000b58a8a7220 */ /* 0x080fe20000400000 */
[-C--:B------:R-:W-:Y:S01]  /*5b60*/  FMUL R139, R139, R181.reuse ;  /* 0x000000b58b8b7220 */ /* 0x080fe20000400000 */
[-C--:B------:R-:W-:Y:S01]  /*5b70*/  FMUL R142, R142, R181.reuse ;  /* 0x000000b58e8e7220 */ /* 0x080fe20000400000 */
[----:B------:R-:W1:Y:S01]  /*5b80*/  MUFU.EX2 R35, R29 ;  /* 0x0000001d00237308 */ /* 0x000e620000000800 */
[----:B--2---:R-:W-:Y:S01]  /*5b90*/  @!P4 FMUL R28, R28, R28 ;  /* 0x0000001c1c1cc220 */ /* 0x004fe20000400000 */
[----:B------:R-:W-:Y:S01]  /*5ba0*/  FSETP.GEU.AND P4, PT, R24, -126, PT ;  /* 0xc2fc00001800780b */ /* 0x000fe20003f8e000 */
[-C--:B------:R-:W-:Y:S01]  /*5bb0*/  FMUL R143, R143, R181.reuse ;  /* 0x000000b58f8f7220 */ /* 0x080fe20000400000 */
[----:B------:R-:W-:Y:S01]  /*5bc0*/  @!P3 FMUL R27, R27, 0.5 ;  /* 0x3f0000001b1bb820 */ /* 0x000fe20000400000 */
[-C--:B------:R-:W-:Y:S01]  /*5bd0*/  FMUL R146, R146, R181.reuse ;  /* 0x000000b592927220 */ /* 0x080fe20000400000 */
[-C--:B------:R-:W-:Y:S01]  /*5be0*/  FMUL R147, R147, R181.reuse ;  /* 0x000000b593937220 */ /* 0x080fe20000400000 */
[-C--:B------:R-:W-:Y:S01]  /*5bf0*/  FMUL R150, R150, R181.reuse ;  /* 0x000000b596967220 */ /* 0x080fe20000400000 */
[----:B------:R2:W-:Y:S01]  /*5c00*/  MUFU.EX2 R186, R27 ;  /* 0x0000001b00ba7308 */ /* 0x0005e20000000800 */
[----:B---3--:R-:W-:Y:S01]  /*5c10*/  @!P5 FMUL R34, R34, R34 ;  /* 0x000000222222d220 */ /* 0x008fe20000400000 */
[----:B------:R-:W-:Y:S01]  /*5c20*/  FSETP.GEU.AND P5, PT, R25, -126, PT ;  /* 0xc2fc00001900780b */ /* 0x000fe20003fae000 */
[----:B------:R-:W-:Y:S01]  /*5c30*/  FMUL R151, R151, R181 ;  /* 0x000000b597977220 */ /* 0x000fe20000400000 */
[----:B------:R-:W-:Y:S01]  /*5c40*/  UIADD3 UR8, UR6, 0x100, URZ ;  /* 0x0000010006087890 */ /* 0x000fe2000fffe03f */
[-C--:B------:R-:W-:Y:S01]  /*5c50*/  FMUL R120, R120, R178.reuse ;  /* 0x000000b278787220 */ /* 0x080fe20000400000 */
[----:B------:R-:W-:Y:S01]  /*5c60*/  UMOV UR23, 0x80000020 ;  /* 0x8000002000177882 */ /* 0x000fe20000000000 */
[----:B------:R-:W-:Y:S01]  /*5c70*/  @!P4 FMUL R24, R24, 0.5 ;  /* 0x3f0000001818c820 */ /* 0x000fe20000400000 */
[-C--:B------:R-:W-:Y:S01]  /*5c80*/  FMUL R121, R121, R178.reuse ;  /* 0x000000b279797220 */ /* 0x080fe20000400000 */
[----:B-1----:R-:W-:Y:S01]  /*5c90*/  @!P6 FMUL R35, R35, R35 ;  /* 0x000000232323e220 */ /* 0x002fe20000400000 */
[----:B--2---:R-:W-:Y:S01]  /*5ca0*/  F2FP.BF16.F32.PACK_AB R27, R30, R31 ;  /* 0x0000001f1e1b723e */ /* 0x004fe200000010ff */
[----:B------:R1:W2:Y:S01]  /*5cb0*/  MUFU.EX2 R39, R24 ;  /* 0x0000001800277308 */ /* 0x0002a20000000800 */
[----:B------:R-:W-:Y:S01]  /*5cc0*/  UMOV UR22, UR8 ;  /* 0x0000000800167c82 */ /* 0x000fe20008000000 */
[----:B------:R-:W-:Y:S01]  /*5cd0*/  FMUL R124, R124, R178 ;  /* 0x000000b27c7c7220 */ /* 0x000fe20000400000 */
[----:B------:R-:W-:Y:S01]  /*5ce0*/  F2FP.BF16.F32.PACK_AB R26, R35, R34 ;  /* 0x00000022231a723e */ /* 0x000fe200000010ff */
[----:B------:R-:W-:Y:S01]  /*5cf0*/  @!P5 FMUL R25, R25, 0.5 ;  /* 0x3f0000001919d820 */ /* 0x000fe20000400000 */
[-C--:B------:R-:W-:Y:S01]  /*5d00*/  FMUL R125, R125, R178.reuse ;  /* 0x000000b27d7d7220 */ /* 0x080fe20000400000 */
[-C--:B------:R-:W-:Y:S01]  /*5d10*/  FMUL R128, R128, R178.reuse ;  /* 0x000000b280807220 */ /* 0x080fe20000400000 */
[-C--:B------:R-:W-:Y:S01]  /*5d20*/  FMUL R129, R129, R178.reuse ;  /* 0x000000b281817220 */ /* 0x080fe20000400000 */
[----:B------:R3:W4:Y:S01]  /*5d30*/  MUFU.EX2 R188, R25 ;  /* 0x0000001900bc7308 */ /* 0x0007220000000800 */
[----:B-1----:R-:W-:Y:S01]  /*5d40*/  F2FP.BF16.F32.PACK_AB R24, R28, R183 ;  /* 0x000000b71c18723e */ /* 0x002fe200000010ff */
[-C--:B------:R-:W-:Y:S01]  /*5d50*/  FMUL R132, R132, R178.reuse ;  /* 0x000000b284847220 */ /* 0x080fe20000400000 */
[----:B------:R-:W-:Y:S01]  /*5d60*/  FMUL R133, R133, R178 ;  /* 0x000000b285857220 */ /* 0x000fe20000400000 */
[-C--:B------:R-:W-:Y:S01]  /*5d70*/  FMUL R122, R122, R181.reuse ;  /* 0x000000b57a7a7220 */ /* 0x080fe20000400000 */
[-C--:B------:R-:W-:Y:S01]  /*5d80*/  FMUL R123, R123, R181.reuse ;  /* 0x000000b57b7b7220 */ /* 0x080fe20000400000 */
[-C--:B------:R-:W-:Y:S01]  /*5d90*/  FMUL R126, R126, R181.reuse ;  /* 0x000000b57e7e7220 */ /* 0x080fe20000400000 */
[-C--:B------:R-:W-:Y:S01]  /*5da0*/  FMUL R127, R127, R181.reuse ;  /* 0x000000b57f7f7220 */ /* 0x080fe20000400000 */
[-C--:B------:R-:W-:Y:S01]  /*5db0*/  FMUL R130, R130, R181.reuse ;  /* 0x000000b582827220 */ /* 0x080fe20000400000 */
[----:B---3--:R-:W-:Y:S01]  /*5dc0*/  F2FP.BF16.F32.PACK_AB R25, R180, R182 ;  /* 0x000000b6b419723e */ /* 0x008fe200000010ff */
[-C--:B------:R-:W-:Y:S01]  /*5dd0*/  FMUL R131, R131, R181.reuse ;  /* 0x000000b583837220 */ /* 0x080fe20000400000 */
[-C--:B------:R-:W-:Y:S01]  /*5de0*/  FMUL R134, R134, R181.reuse ;  /* 0x000000b586867220 */ /* 0x080fe20000400000 */
[-C--:B------:R-:W-:Y:S01]  /*5df0*/  FMUL R135, R135, R181.reuse ;  /* 0x000000b587877220 */ /* 0x080fe20000400000 */
[----:B------:R-:W-:Y:S01]  /*5e00*/  WARPGROUP.ARRIVE ;  /* 0x00000000000079c5 */ /* 0x000fe20000000000 */
[----:B------:R-:W-:Y:S01]  /*5e10*/  UIADD3 UR10, UR6, 0x200, URZ ;  /* 0x00000200060a7890 */ /* 0x000fe2000fffe03f */
[-C--:B------:R-:W-:Y:S01]  /*5e20*/  FMUL R104, R104, R178.reuse ;  /* 0x000000b268687220 */ /* 0x080fe20000400000 */
[----:B------:R-:W-:Y:S01]  /*5e30*/  UMOV UR11, 0x80000020 ;  /* 0x80000020000b7882 */ /* 0x000fe20000000000 */
[-C--:B------:R-:W-:Y:S01]  /*5e40*/  FMUL R105, R105, R178.reuse ;  /* 0x000000b269697220 */ /* 0x080fe20000400000 */
[-C--:B------:R-:W-:Y:S01]  /*5e50*/  FMUL R108, R108, R178.reuse ;  /* 0x000000b26c6c7220 */ /* 0x080fe20000400000 */
[----:B------:R-:W-:Y:S01]  /*5e60*/  HGMMA.64x32x16.F32.BF16 R152, R24, gdesc[UR4].tnspB, R152, gsb0 ;  /* 0x4060000418987df0 */ /* 0x000fe20008001898 */
[-C--:B------:R-:W-:Y:S01]  /*5e70*/  FMUL R109, R109, R178.reuse ;  /* 0x000000b26d6d7220 */ /* 0x080fe20000400000 */
        /* <DEDUP_REMOVED lines=12> */
[----:B------:R-:W-:Y:S01]  /*5f40*/  UIADD3 UR12, UR6, 0x300, URZ ;  /* 0x00000300060c7890 */ /* 0x000fe2000fffe03f */
[-C--:B------:R-:W-:Y:S01]  /*5f50*/  FMUL R88, R88, R178.reuse ;  /* 0x000000b258587220 */ /* 0x080fe20000400000 */
[----:B------:R-:W-:Y:S01]  /*5f60*/  UMOV UR27, 0x80000020 ;  /* 0x80000020001b7882 */ /* 0x000fe20000000000 */
[-C--:B------:R-:W-:Y:S01]  /*5f70*/  FMUL R89, R89, R178.reuse ;  /* 0x000000b259597220 */ /* 0x080fe20000400000 */
[-C--:B------:R-:W-:Y:S01]  /*5f80*/  FMUL R92, R92, R178.reuse ;  /* 0x000000b25c5c7220 */ /* 0x080fe20000400000 */
[-C--:B------:R-:W-:Y:S01]  /*5f90*/  FMUL R93, R93, R178.reuse ;  /* 0x000000b25d5d7220 */ /* 0x080fe20000400000 */
[-C--:B------:R-:W-:Y:S01]  /*5fa0*/  FMUL R96, R96, R178.reuse ;  /* 0x000000b260607220 */ /* 0x080fe20000400000 */
[----:B------:R-:W-:Y:S01]  /*5fb0*/  UMOV UR26, UR12 ;  /* 0x0000000c001a7c82 */ /* 0x000fe20008000000 */
        /* <DEDUP_REMOVED lines=21> */
[----:B------:R-:W-:Y:S01]  /*6110*/  FMUL R85, R85, R178 ;  /* 0x000000b255557220 */ /* 0x000fe20000400000 */
[-C--:B------:R-:W-:Y:S01]  /*6120*/  FMUL R74, R74, R181.reuse ;  /* 0x000000b54a4a7220 */ /* 0x080fe20000400000 */
[-C--:B------:R-:W-:Y:S01]  /*6130*/  FMUL R75, R75, R181.reuse ;  /* 0x000000b54b4b7220 */ /* 0x080fe20000400000 */
[-C--:B------:R-:W-:Y:S01]  /*6140*/  FMUL R78, R78, R181.reuse ;  /* 0x000000b54e4e7220 */ /* 0x080fe20000400000 */
[-C--:B------:R-:W-:Y:S01]  /*6150*/  FMUL R79, R79, R181.reuse ;  /* 0x000000b54f4f7220 */ /* 0x080fe20000400000 */
[-C--:B------:R-:W-:Y:S01]  /*6160*/  FMUL R82, R82, R181.reuse ;  /* 0x000000b552527220 */ /* 0x080fe20000400000 */
[----:B------:R-:W-:Y:S01]  /*6170*/  FMUL R83, R83, R181 ;  /* 0x000000b553537220 */ /* 0x000fe20000400000 */
[----:B------:R-:W-:-:S02]  /*6180*/  WARPGROUP.DEPBAR.LE gsb0, 0x0 ;  /* 0x00008000000079c5 */ /* 0x000fc40000010000 */
[----:B------:R-:W-:Y:S01]  /*6190*/  WARPGROUP.ARRIVE ;  /* 0x00000000000079c5 */ /* 0x000fe20000000000 */
[-C--:B------:R-:W-:Y:S01]  /*61a0*/  FMUL R86, R86, R181.reuse ;  /* 0x000000b556567220 */ /* 0x080fe20000400000 */
[-C--:B------:R-:W-:Y:S01]  /*61b0*/  FMUL R87, R87, R181.reuse ;  /* 0x000000b557577220 */ /* 0x080fe20000400000 */
[----:B------:R-:W-:Y:S01]  /*61c0*/  UIADD3 UR16, UR6, 0x500, URZ ;  /* 0x0000050006107890 */ /* 0x000fe2000fffe03f */
[----:B------:R-:W-:Y:S01]  /*61d0*/  FSETP.GEU.AND P6, PT, R187, -126, PT ;  /* 0xc2fc0000bb00780b */ /* 0x000fe20003fce000 */
[----:B------:R-:W-:Y:S01]  /*61e0*/  UMOV UR43, 0x80000020 ;  /* 0x80000020002b7882 */ /* 0x000fe20000000000 */
[----:B------:R-:W-:Y:S01]  /*61f0*/  HGMMA.64x32x16.F32.BF16 R136, R24, gdesc[UR20].tnspB, R136, gsb0 ;  /* 0x4060001418887df0 */ /* 0x000fe20008001888 */
        /* <DEDUP_REMOVED lines=8> */
[----:B------:R-:W-:Y:S01]  /*6280*/  FMUL R69, R69, R178 ;  /* 0x000000b245457220 */ /* 0x000fe20000400000 */
[-C--:B------:R-:W-:Y:S01]  /*6290*/  FMUL R58, R58, R181.reuse ;  /* 0x000000b53a3a7220 */ /* 0x080fe20000400000 */
[----:B------:R-:W-:Y:S01]  /*62a0*/  @!P6 FMUL R187, R187, 0.5 ;  /* 0x3f000000bbbbe820 */ /* 0x000fe20000400000 */
[-C--:B------:R-:W-:Y:S01]  /*62b0*/  FMUL R59, R59, R181.reuse ;  /* 0x000000b53b3b7220 */ /* 0x080fe20000400000 */
[-C--:B------:R-:W-:Y:S01]  /*62c0*/  FMUL R62, R62, R181.reuse ;  /* 0x000000b53e3e7220 */ /* 0x080fe20000400000 */
[-C--:B------:R-:W-:Y:S01]  /*62d0*/  FMUL R63, R63, R181.reuse ;  /* 0x000000b53f3f7220 */ /* 0x080fe20000400000 */
[-C--:B------:R-:W-:Y:S01]  /*62e0*/  FMUL R66, R66, R181.reuse ;  /* 0x000000b542427220 */ /* 0x080fe20000400000 */
[-C--:B------:R-:W-:Y:S01]  /*62f0*/  FMUL R67, R67, R181.reuse ;  /* 0x000000b543437220 */ /* 0x080fe20000400000 */
[-C--:B------:R-:W-:Y:S01]  /*6300*/  FMUL R70, R70, R181.reuse ;  /* 0x000000b546467220 */ /* 0x080fe20000400000 */
[----:B------:R-:W-:Y:S01]  /*6310*/  FMUL R71, R71, R181 ;  /* 0x000000b547477220 */ /* 0x000fe20000400000 */
[----:B------:R-:W-:Y:S01]  /*6320*/  UIADD3 UR18, UR6, 0x600, URZ ;  /* 0x0000060006127890 */ /* 0x000fe2000fffe03f */
[----:B------:R-:W1:Y:S01]  /*6330*/  MUFU.EX2 R29, R187 ;  /* 0x000000bb001d7308 */ /* 0x000e620000000800 */
[----:B------:R-:W-:Y:S01]  /*6340*/  UMOV UR19, 0x80000020 ;  /* 0x8000002000137882 */ /* 0x000fe20000000000 */
[--C-:B------:R-:W-:Y:S01]  /*6350*/  FFMA R33, R33, UR15, -R184.reuse ;  /* 0x0000000f21217c23 */ /* 0x100fe200080008b8 */
[--C-:B------:R-:W-:Y:S01]  /*6360*/  FFMA R36, R36, UR15, -R184.reuse ;  /* 0x0000000f24247c23 */ /* 0x100fe200080008b8 */
[--C-:B------:R-:W-:Y:S01]  /*6370*/  FFMA R37, R37, UR15, -R184.reuse ;  /* 0x0000000f25257c23 */ /* 0x100fe200080008b8 */
[--C-:B------:R-:W-:Y:S01]  /*6380*/  FFMA R32, R32, UR15, -R184.reuse ;  /* 0x0000000f20207c23 */ /* 0x100fe200080008b8 */
[----:B--2---:R-:W-:Y:S01]  /*6390*/  @!P4 FMUL R39, R39, R39 ;  /* 0x000000272727c220 */ /* 0x004fe20000400000 */
[----:B----4-:R-:W-:Y:S01]  /*63a0*/  @!P5 FMUL R188, R188, R188 ;  /* 0x000000bcbcbcd220 */ /* 0x010fe20000400000 */
[----:B------:R-:W-:Y:S01]  /*63b0*/  FSETP.GEU.AND P4, PT, R33, -126, PT ;  /* 0xc2fc00002100780b */ /* 0x000fe20003f8e000 */
[----:B------:R-:W-:Y:S01]  /*63c0*/  @!P3 FMUL R186, R186, R186 ;  /* 0x000000bababab220 */ /* 0x000fe20000400000 */
[----:B------:R-:W-:Y:S01]  /*63d0*/  FSETP.GEU.AND P5, PT, R36, -126, PT ;  /* 0xc2fc00002400780b */ /* 0x000fe20003fae000 */
[----:B------:R-:W-:Y:S01]  /*63e0*/  UIADD3 UR8, UR6, 0x40, URZ ;  /* 0x0000004006087890 */ /* 0x000fe2000fffe03f */
[----:B------:R-:W-:Y:S01]  /*63f0*/  FSETP.GEU.AND P3, PT, R32, -126, PT ;  /* 0xc2fc00002000780b */ /* 0x000fe20003f6e000 */
[----:B------:R-:W-:Y:S01]  /*6400*/  UMOV UR23, 0x80000020 ;  /* 0x8000002000177882 */ /* 0x000fe20000000000 */
[----:B------:R-:W-:Y:S01]  /*6410*/  UIADD3 UR12, UR6, 0x240, URZ ;  /* 0x00000240060c7890 */ /* 0x000fe2000fffe03f */
[--C-:B------:R-:W-:Y:S01]  /*6420*/  FFMA R42, R42, UR15, -R185.reuse ;  /* 0x0000000f2a2a7c23 */ /* 0x100fe200080008b9 */
[----:B------:R-:W-:Y:S01]  /*6430*/  UIADD3 UR14, UR6, 0x340, URZ ;  /* 0x00000340060e7890 */ /* 0x000fe2000fffe03f */
[----:B-1----:R-:W-:Y:S01]  /*6440*/  @!P6 FMUL R29, R29, R29 ;  /* 0x0000001d1d1de220 */ /* 0x002fe20000400000 */
[----:B------:R-:W-:Y:S01]  /*6450*/  FSETP.GEU.AND P6, PT, R37, -126, PT ;  /* 0xc2fc00002500780b */ /* 0x000fe20003fce000 */
[----:B------:R-:W-:Y:S01]  /*6460*/  UMOV UR22, UR8 ;  /* 0x0000000800167c82 */ /* 0x000fe20008000000 */
[----:B------:R-:W-:Y:S01]  /*6470*/  UIADD3 UR16, UR6, 0x440, URZ ;  /* 0x0000044006107890 */ /* 0x000fe2000fffe03f */
[----:B------:R-:W-:Y:S01]  /*6480*/  @!P4 FMUL R33, R33, 0.5 ;  /* 0x3f0000002121c820 */ /* 0x000fe20000400000 */
[--C-:B------:R-:W-:Y:S01]  /*6490*/  FFMA R43, R43, UR15, -R185.reuse ;  /* 0x0000000f2b2b7c23 */ /* 0x100fe200080008b9 */
[----:B------:R-:W-:Y:S01]  /*64a0*/  @!P5 FMUL R36, R36, 0.5 ;  /* 0x3f0000002424d820 */ /* 0x000fe20000400000 */
[--C-:B------:R-:W-:Y:S01]  /*64b0*/  FFMA R46, R46, UR15, -R185.reuse ;  /* 0x0000000f2e2e7c23 */ /* 0x100fe200080008b9 */
[----:B------:R-:W-:Y:S01]  /*64c0*/  @!P3 FMUL R32, R32, 0.5 ;  /* 0x3f0000002020b820 */ /* 0x000fe20000400000 */
[----:B------:R-:W-:Y:S01]  /*64d0*/  FFMA R47, R47, UR15, -R185 ;  /* 0x0000000f2f2f7c23 */ /* 0x000fe200080008b9 */
[----:B------:R-:W1:Y:S01]  /*64e0*/  MUFU.EX2 R33, R33 ;  /* 0x0000002100217308 */ /* 0x000e620000000800 */
[----:B------:R-:W-:Y:S01]  /*64f0*/  UIADD3 UR20, UR6, 0x640, URZ ;  /* 0x0000064006147890 */ /* 0x000fe2000fffe03f */
[----:B------:R-:W-:Y:S01]  /*6500*/  FFMA R40, R40, UR15, -R184 ;  /* 0x0000000f28287c23 */ /* 0x000fe200080008b8 */
[----:B------:R-:W-:-:S02]  /*6510*/  WARPGROUP.DEPBAR.LE gsb0, 0x0 ;  /* 0x00008000000079c5 */ /* 0x000fc40000010000 */
[----:B------:R-:W-:Y:S01]  /*6520*/  WARPGROUP.ARRIVE ;  /* 0x00000000000079c5 */ /* 0x000fe20000000000 */
[----:B------:R-:W-:Y:S01]  /*6530*/  @!P6 FMUL R37, R37, 0.5 ;  /* 0x3f0000002525e820 */ /* 0x000fe20000400000 */
[--C-:B------:R-:W-:Y:S01]  /*6540*/  FFMA R41, R41, UR15, -R184.reuse ;  /* 0x0000000f29297c23 */ /* 0x100fe200080008b8 */
[----:B------:R-:W2:Y:S01]  /*6550*/  MUFU.EX2 R38, R32 ;  /* 0x0000002000267308 */ /* 0x000ea20000000800 */
[--C-:B------:R-:W-:Y:S01]  /*6560*/  FFMA R44, R44, UR15, -R184.reuse ;  /* 0x0000000f2c2c7c23 */ /* 0x100fe200080008b8 */
[--C-:B------:R-:W-:Y:S01]  /*6570*/  FFMA R45, R45, UR15, -R184.reuse ;  /* 0x0000000f2d2d7c23 */ /* 0x100fe200080008b8 */
[----:B------:R-:W-:Y:S01]  /*6580*/  HGMMA.64x32x16.F32.BF16 R120, R24, gdesc[UR8].tnspB, R120, gsb0 ;  /* 0x4060000818787df0 */ /* 0x000fe20008001878 */
[----:B------:R-:W-:Y:S01]  /*6590*/  UIADD3 UR10, UR6, 0x140, URZ ;  /* 0x00000140060a7890 */ /* 0x000fe2000fffe03f */
[--C-:B------:R-:W-:Y:S01]  /*65a0*/  FFMA R50, R50, UR15, -R185.reuse ;  /* 0x0000000f32327c23 */ /* 0x100fe200080008b9 */
[----:B------:R-:W-:Y:S01]  /*65b0*/  UMOV UR11, 0x80000020 ;  /* 0x80000020000b7882 */ /* 0x000fe20000000000 */
[----:B------:R-:W-:Y:S01]  /*65c0*/  UIADD3 UR8, UR6, 0x80, URZ ;  /* 0x0000008006087890 */ /* 0x000fe2000fffe03f */
[----:B------:R-:W3:Y:S01]  /*65d0*/  MUFU.EX2 R36, R36 ;  /* 0x0000002400247308 */ /* 0x000ee20000000800 */
[----:B-1----:R-:W-:Y:S01]  /*65e0*/  @!P4 FMUL R33, R33, R33 ;  /* 0x000000212121c220 */ /* 0x002fe20000400000 */
[----:B------:R-:W-:Y:S01]  /*65f0*/  FSETP.GEU.AND P4, PT, R43, -126, PT ;  /* 0xc2fc00002b00780b */ /* 0x000fe20003f8e000 */
[--C-:B------:R-:W-:Y:S01]  /*6600*/  FFMA R51, R51, UR15, -R185.reuse ;  /* 0x0000000f33337c23 */ /* 0x100fe200080008b9 */
[--C-:B------:R-:W-:Y:S01]  /*6610*/  FFMA R54, R54, UR15, -R185.reuse ;  /* 0x0000000f36367c23 */ /* 0x100fe200080008b9 */
[----:B------:R-:W-:Y:S01]  /*6620*/  FFMA R55, R55, UR15, -R185 ;  /* 0x0000000f37377c23 */ /* 0x000fe200080008b9 */
[--C-:B------:R-:W-:Y:S01]  /*6630*/  FFMA R48, R48, UR15, -R184.reuse ;  /* 0x0000000f30307c23 */ /* 0x100fe200080008b8 */
[--C-:B------:R-:W-:Y:S01]  /*6640*/  FFMA R49, R49, UR15, -R184.reuse ;  /* 0x0000000f31317c23 */ /* 0x100fe200080008b8 */
[----:B------:R-:W1:Y:S01]  /*6650*/  MUFU.EX2 R37, R37 ;  /* 0x0000002500257308 */ /* 0x000e620000000800 */
[----:B--2---:R-:W-:Y:S01]  /*6660*/  @!P3 FMUL R38, R38, R38 ;  /* 0x000000262626b220 */ /* 0x004fe20000400000 */
[----:B------:R-:W-:Y:S01]  /*6670*/  FSETP.GEU.AND P3, PT, R42, -126, PT ;  /* 0xc2fc00002a00780b */ /* 0x000fe20003f6e000 */
[--C-:B------:R-:W-:Y:S01]  /*6680*/  FFMA R52, R52, UR15, -R184.reuse ;  /* 0x0000000f34347c23 */ /* 0x100fe200080008b8 */
[----:B------:R-:W-:Y:S01]  /*6690*/  FFMA R53, R53, UR15, -R184 ;  /* 0x0000000f35357c23 */ /* 0x000fe200080008b8 */
[----:B------:R-:W-:Y:S01]  /*66a0*/  UMOV UR7, 0x80000020 ;  /* 0x8000002000077882 */ /* 0x000fe20000000000 */
[----:B------:R-:W-:Y:S01]  /*66b0*/  FFMA R181, R181, R172, R182 ;  /* 0x000000acb5b57223 */ /* 0x000fe200000000b6 */
[----:B------:R-:W-:Y:S01]  /*66c0*/  @!P4 FMUL R43, R43, 0.5 ;  /* 0x3f0000002b2bc820 */ /* 0x000fe20000400000 */
[----:B------:R-:W-:Y:S01]  /*66d0*/  FFMA R173, R178, R173, R183 ;  /* 0x000000adb2ad7223 */ /* 0x000fe200000000b7 */
[----:B---3--:R-:W-:Y:S01]  /*66e0*/  @!P5 FMUL R36, R36, R36 ;  /* 0x000000242424d220 */ /* 0x008fe20000400000 */
[----:B------:R-:W-:Y:S01]  /*66f0*/  FSETP.GEU.AND P5, PT, R46, -126, PT ;  /* 0xc2fc00002e00780b */ /* 0x000fe20003fae000 */
[----:B------:R-:W-:Y:S01]  /*6700*/  FADD R180, R181, R180 ;  /* 0x000000b4b5b47221 */ /* 0x000fe20000000000 */
[----:B------:R-:W-:Y:S01]  /*6710*/  FADD R173, R173, R28 ;  /* 0x0000001cadad7221 */ /* 0x000fe20000000000 */
[----:B------:R-:W2:Y:S01]  /*6720*/  MUFU.EX2 R43, R43 ;  /* 0x0000002b002b7308 */ /* 0x000ea20000000800 */
[----:B------:R-:W-:-:S02]  /*6730*/  VIADD R4, R4, 0x1 ;  /* 0x0000000104047836 */ /* 0x000fc40000000000 */
[----:B------:R-:W-:Y:S01]  /*6740*/  @!P3 FMUL R42, R42, 0.5 ;  /* 0x3f0000002a2ab820 */ /* 0x000fe20000400000 */
[----:B------:R-:W-:Y:S01]  /*6750*/  FADD R31, R180, R31 ;  /* 0x0000001fb41f7221 */ /* 0x000fe20000000000 */
[----:B-1----:R-:W-:Y:S01]  /*6760*/  @!P6 FMUL R37, R37, R37 ;  /* 0x000000252525e220 */ /* 0x002fe20000400000 */
[----:B------:R-:W-:Y:S01]  /*6770*/  FSETP.GEU.AND P6, PT, R47, -126, PT ;  /* 0xc2fc00002f00780b */ /* 0x000fe20003fce000 */
[----:B------:R-:W-:Y:S01]  /*6780*/  FADD R173, R173, R34 ;  /* 0x00000022adad7221 */ /* 0x000fe20000000000 */
[----:B------:R-:W-:Y:S01]  /*6790*/  FADD R31, R31, R30 ;  /* 0x0000001e1f1f7221 */ /* 0x000fe20000000000 */
[----:B------:R-:W1:Y:S01]  /*67a0*/  MUFU.EX2 R42, R42 ;  /* 0x0000002a002a7308 */ /* 0x000e620000000800 */
[----:B------:R-:W-:Y:S01]  /*67b0*/  IADD3 R179, R179, 0x1, RZ ;  /* 0x00000001b3b37810 */ /* 0x000fe20007ffe0ff */
[----:B------:R-:W-:Y:S01]  /*67c0*/  @!P5 FMUL R46, R46, 0.5 ;  /* 0x3f0000002e2ed820 */ /* 0x000fe20000400000 */
[----:B------:R-:W-:Y:S01]  /*67d0*/  FADD R173, R173, R35 ;  /* 0x00000023adad7221 */ /* 0x000fe20000000000 */
[----:B------:R-:W-:-:S03]  /*67e0*/  FADD R31, R31, R186 ;  /* 0x000000ba1f1f7221 */ /* 0x000fc60000000000 */
[----:B------:R-:W-:Y:S01]  /*67f0*/  FADD R173, R173, R38 ;  /* 0x00000026adad7221 */ /* 0x000fe20000000000 */
[----:B------:R-:W3:Y:S01]  /*6800*/  MUFU.EX2 R46, R46 ;  /* 0x0000002e002e7308 */ /* 0x000ee20000000800 */
[----:B--2---:R-:W-:Y:S01]  /*6810*/  @!P4 FMUL R43, R43, R43 ;  /* 0x0000002b2b2bc220 */ /* 0x004fe20000400000 */
[----:B------:R-:W-:Y:S01]  /*6820*/  @!P6 FMUL R47, R47, 0.5 ;  /* 0x3f0000002f2fe820 */ /* 0x000fe20000400000 */
[----:B------:R-:W-:Y:S01]  /*6830*/  FSETP.GEU.AND P4, PT, R41, -126, PT ;  /* 0xc2fc00002900780b */ /* 0x000fe20003f8e000 */
[----:B------:R-:W-:Y:S01]  /*6840*/  FADD R31, R31, R39 ;  /* 0x000000271f1f7221 */ /* 0x000fe20000000000 */
[----:B------:R-:W-:Y:S01]  /*6850*/  FADD R173, R173, R33 ;  /* 0x00000021adad7221 */ /* 0x000fe20000000000 */
[----:B------:R-:W-:Y:S02]  /*6860*/  WARPGROUP.DEPBAR.LE gsb0, 0x0 ;  /* 0x00008000000079c5 */ /* 0x000fe40000010000 */
[----:B------:R-:W-:Y:S01]  /*6870*/  WARPGROUP.ARRIVE ;  /* 0x00000000000079c5 */ /* 0x000fe20000000000 */
[----:B------:R-:W2:Y:S01]  /*6880*/  MUFU.EX2 R47, R47 ;  /* 0x0000002f002f7308 */ /* 0x000ea20000000800 */
[----:B-1----:R-:W-:Y:S01]  /*6890*/  @!P3 FMUL R42, R42, R42 ;  /* 0x0000002a2a2ab220 */ /* 0x002fe20000400000 */
[----:B------:R-:W-:Y:S01]  /*68a0*/  FSETP.GEU.AND P3, PT, R40, -126, PT ;  /* 0xc2fc00002800780b */ /* 0x000fe20003f6e000 */
[----:B------:R-:W-:Y:S01]  /*68b0*/  FADD R31, R31, R188 ;  /* 0x000000bc1f1f7221 */ /* 0x000fe20000000000 */
[----:B------:R-:W-:Y:S01]  /*68c0*/  FADD R173, R173, R36 ;  /* 0x00000024adad7221 */ /* 0x000fe20000000000 */
[----:B------:R-:W-:Y:S01]  /*68d0*/  HGMMA.64x32x16.F32.BF16 R104, R24, gdesc[UR24].tnspB, R104, gsb0 ;  /* 0x4060001818687df0 */ /* 0x000fe20008001868 */
[----:B---3--:R-:W-:Y:S01]  /*68e0*/  @!P5 FMUL R46, R46, R46 ;  /* 0x0000002e2e2ed220 */ /* 0x008fe20000400000 */
[----:B------:R-:W-:Y:S01]  /*68f0*/  FSETP.GEU.AND P5, PT, R44, -126, PT ;  /* 0xc2fc00002c00780b */ /* 0x000fe20003fae000 */
[----:B------:R-:W-:Y:S01]  /*6900*/  @!P4 FMUL R41, R41, 0.5 ;  /* 0x3f0000002929c820 */ /* 0x000fe20000400000 */
[----:B------:R-:W-:Y:S01]  /*6910*/  FADD R31, R31, R29 ;  /* 0x0000001d1f1f7221 */ /* 0x000fe20000000000 */
[----:B------:R-:W-:-:S03]  /*6920*/  FADD R173, R173, R37 ;  /* 0x00000025adad7221 */ /* 0x000fc60000000000 */
[----:B------:R-:W-:Y:S01]  /*6930*/  FADD R31, R31, R42 ;  /* 0x0000002a1f1f7221 */ /* 0x000fe20000000000 */
[----:B------:R-:W1:Y:S01]  /*6940*/  MUFU.EX2 R41, R41 ;  /* 0x0000002900297308 */ /* 0x000e620000000800 */
[----:B------:R-:W-:Y:S01]  /*6950*/  @!P3 FMUL R40, R40, 0.5 ;  /* 0x3f0000002828b820 */ /* 0x000fe20000400000 */
[----:B--2---:R-:W-:Y:S01]  /*6960*/  @!P6 FMUL R47, R47, R47 ;  /* 0x0000002f2f2fe220 */ /* 0x004fe20000400000 */
[----:B------:R-:W-:Y:S01]  /*6970*/  FSETP.GEU.AND P6, PT, R45, -126, PT ;  /* 0xc2fc00002d00780b */ /* 0x000fe20003fce000 */
[----:B------:R-:W-:Y:S02]  /*6980*/  FADD R31, R31, R43 ;  /* 0x0000002b1f1f7221 */ /* 0x000fe40000000000 */
[----:B------:R-:W-:Y:S02]  /*6990*/  @!P5 FMUL R44, R44, 0.5 ;  /* 0x3f0000002c2cd820 */ /* 0x000fe40000400000 */
[----:B------:R-:W2:Y:S01]  /*69a0*/  MUFU.EX2 R40, R40 ;  /* 0x0000002800287308 */ /* 0x000ea20000000800 */
[----:B------:R-:W-:-:S04]  /*69b0*/  FADD R31, R31, R46 ;  /* 0x0000002e1f1f7221 */ /* 0x000fc80000000000 */
[----:B------:R-:W-:-:S03]  /*69c0*/  FADD R31, R31, R47 ;  /* 0x0000002f1f1f7221 */ /* 0x000fc60000000000 */
[----:B------:R-:W3:Y:S01]  /*69d0*/  MUFU.EX2 R44, R44 ;  /* 0x0000002c002c7308 */ /* 0x000ee20000000800 */
[----:B------:R-:W-:Y:S01]  /*69e0*/  @!P6 FMUL R45, R45, 0.5 ;  /* 0x3f0000002d2de820 */ /* 0x000fe20000400000 */
[----:B-1----:R-:W-:Y:S01]  /*69f0*/  @!P4 FMUL R41, R41, R41 ;  /* 0x000000292929c220 */ /* 0x002fe20000400000 */
[----:B------:R-:W-:-:S05]  /*6a00*/  FSETP.GEU.AND P4, PT, R51, -126, PT ;  /* 0xc2fc00003300780b */ /* 0x000fca0003f8e000 */
[----:B------:R-:W1:Y:S01]  /*6a10*/  MUFU.EX2 R45, R45 ;  /* 0x0000002d002d7308 */ /* 0x000e620000000800 */
[----:B--2---:R-:W-:Y:S01]  /*6a20*/  @!P3 FMUL R40, R40, R40 ;  /* 0x000000282828b220 */ /* 0x004fe20000400000 */
[----:B------:R-:W-:-:S03]  /*6a30*/  FSETP.GEU.AND P3, PT, R50, -126, PT ;  /* 0xc2fc00003200780b */ /* 0x000fc60003f6e000 */
[----:B------:R-:W-:-:S03]  /*6a40*/  FADD R173, R173, R40 ;  /* 0x00000028adad7221 */ /* 0x000fc60000000000 */
[----:B------:R-:W-:Y:S01]  /*6a50*/  @!P4 FMUL R51, R51, 0.5 ;  /* 0x3f0000003333c820 */ /* 0x000fe20000400000 */
[----:B---3--:R-:W-:Y:S01]  /*6a60*/  @!P5 FMUL R44, R44, R44 ;  /* 0x0000002c2c2cd220 */ /* 0x008fe20000400000 */
[----:B------:R-:W-:Y:S01]  /*6a70*/  FSETP.GEU.AND P5, PT, R54, -126, PT ;  /* 0xc2fc00003600780b */ /* 0x000fe20003fae000 */
[----:B------:R-:W-:-:S03]  /*6a80*/  FADD R173, R173, R41 ;  /* 0x00000029adad7221 */ /* 0x000fc60000000000 */
[----:B------:R-:W2:Y:S01]  /*6a90*/  MUFU.EX2 R51, R51 ;  /* 0x0000003300337308 */ /* 0x000ea20000000800 */
[----:B------:R-:W-:Y:S01]  /*6aa0*/  @!P3 FMUL R50, R50, 0.5 ;  /* 0x3f0000003232b820 */ /* 0x000fe20000400000 */
[----:B------:R-:W-:Y:S01]  /*6ab0*/  FADD R173, R173, R44 ;  /* 0x0000002cadad7221 */ /* 0x000fe20000000000 */
[----:B------:R-:W-:Y:S02]  /*6ac0*/  WARPGROUP.DEPBAR.LE gsb0, 0x0 ;  /* 0x00008000000079c5 */ /* 0x000fe40000010000 */
[----:B------:R-:W-:Y:S01]  /*6ad0*/  WARPGROUP.ARRIVE ;  /* 0x00000000000079c5 */ /* 0x000fe20000000000 */
[----:B-1----:R-:W-:Y:S01]  /*6ae0*/  @!P6 FMUL R45, R45, R45 ;  /* 0x0000002d2d2de220 */ /* 0x002fe20000400000 */
[----:B------:R-:W-:Y:S01]  /*6af0*/  FSETP.GEU.AND P6, PT, R55, -126, PT ;  /* 0xc2fc00003700780b */ /* 0x000fe20003fce000 */
[----:B------:R-:W1:Y:S01]  /*6b00*/  MUFU.EX2 R50, R50 ;  /* 0x0000003200327308 */ /* 0x000e620000000800 */
[----:B------:R-:W-:Y:S01]  /*6b10*/  @!P5 FMUL R54, R54, 0.5 ;  /* 0x3f0000003636d820 */ /* 0x000fe20000400000 */
[----:B------:R-:W-:Y:S01]  /*6b20*/  FADD R173, R173, R45 ;  /* 0x0000002dadad7221 */ /* 0x000fe20000000000 */
[----:B------:R-:W-:Y:S05]  /*6b30*/  HGMMA.64x32x16.F32.BF16 R88, R24, gdesc[UR32].tnspB, R88, gsb0 ;  /* 0x4060002018587df0 */ /* 0x000fea0008001858 */
[----:B------:R-:W3:Y:S01]  /*6b40*/  MUFU.EX2 R54, R54 ;  /* 0x0000003600367308 */ /* 0x000ee20000000800 */
[----:B--2---:R-:W-:Y:S01]  /*6b50*/  @!P4 FMUL R51, R51, R51 ;  /* 0x000000333333c220 */ /* 0x004fe20000400000 */
[----:B------:R-:W-:-:S02]  /*6b60*/  FSETP.GEU.AND P4, PT, R49, -126, PT ;  /* 0xc2fc00003100780b */ /* 0x000fc40003f8e000 */
[----:B------:R-:W-:Y:S01]  /*6b70*/  @!P6 FMUL R55, R55, 0.5 ;  /* 0x3f0000003737e820 */ /* 0x000fe20000400000 */
[----:B-1----:R-:W-:-:S05]  /*6b80*/  @!P3 FMUL R50, R50, R50 ;  /* 0x000000323232b220 */ /* 0x002fca0000400000 */
[----:B------:R-:W1:Y:S01]  /*6b90*/  MUFU.EX2 R55, R55 ;  /* 0x0000003700377308 */ /* 0x000e620000000800 */
[----:B------:R-:W-:Y:S01]  /*6ba0*/  FSETP.GEU.AND P3, PT, R48, -126, PT ;  /* 0xc2fc00003000780b */ /* 0x000fe20003f6e000 */
[----:B------:R-:W-:-:S03]  /*6bb0*/  FADD R31, R31, R50 ;  /* 0x000000321f1f7221 */ /* 0x000fc60000000000 */
[----:B------:R-:W-:Y:S01]  /*6bc0*/  @!P4 FMUL R49, R49, 0.5 ;  /* 0x3f0000003131c820 */ /* 0x000fe20000400000 */
[----:B---3--:R-:W-:Y:S01]  /*6bd0*/  @!P5 FMUL R54, R54, R54 ;  /* 0x000000363636d220 */ /* 0x008fe20000400000 */
[----:B------:R-:W-:Y:S01]  /*6be0*/  FSETP.GEU.AND P5, PT, R53, -126, PT ;  /* 0xc2fc00003500780b */ /* 0x000fe20003fae000 */
[----:B------:R-:W-:-:S03]  /*6bf0*/  FADD R31, R31, R51 ;  /* 0x000000331f1f7221 */ /* 0x000fc60000000000 */
[----:B------:R-:W2:Y:S01]  /*6c00*/  MUFU.EX2 R49, R49 ;  /* 0x0000003100317308 */ /* 0x000ea20000000800 */
[----:B------:R-:W-:Y:S02]  /*6c10*/  FADD R31, R31, R54 ;  /* 0x000000361f1f7221 */ /* 0x000fe40000000000 */
[----:B------:R-:W-:Y:S01]  /*6c20*/  @!P3 FMUL R48, R48, 0.5 ;  /* 0x3f0000003030b820 */ /* 0x000fe20000400000 */
[----:B-1----:R-:W-:Y:S01]  /*6c30*/  @!P6 FMUL R55, R55, R55 ;  /* 0x000000373737e220 */ /* 0x002fe20000400000 */
[----:B------:R-:W-:-:S04]  /*6c40*/  FSETP.GEU.AND P6, PT, R52, -126, PT ;  /* 0xc2fc00003400780b */ /* 0x000fc80003fce000 */
[----:B------:R-:W1:Y:S01]  /*6c50*/  MUFU.EX2 R48, R48 ;  /* 0x0000003000307308 */ /* 0x000e620000000800 */
[----:B------:R-:W-:Y:S01]  /*6c60*/  @!P5 FMUL R53, R53, 0.5 ;  /* 0x3f0000003535d820 */ /* 0x000fe20000400000 */
[----:B------:R-:W-:-:S06]  /*6c70*/  FADD R172, R31, R55 ;  /* 0x000000371fac7221 */ /* 0x000fcc0000000000 */
[----:B------:R-:W3:Y:S01]  /*6c80*/  MUFU.EX2 R53, R53 ;  /* 0x0000003500357308 */ /* 0x000ee20000000800 */
[----:B--2---:R-:W-:Y:S01]  /*6c90*/  @!P4 FMUL R49, R49, R49 ;  /* 0x000000313131c220 */ /* 0x004fe20000400000 */
[----:B------:R-:W-:Y:S01]  /*6ca0*/  ISETP.NE.AND P4, PT, R179, 0x4, PT ;  /* 0x00000004b300780c */ /* 0x000fe20003f85270 */
[----:B------:R-:W-:-:S03]  /*6cb0*/  @!P6 FMUL R52, R52, 0.5 ;  /* 0x3f0000003434e820 */ /* 0x000fc60000400000 */
[----:B------:R-:W-:Y:S01]  /*6cc0*/  SEL R179, R179, RZ, P4 ;  /* 0x000000ffb3b37207 */ /* 0x000fe20002000000 */
[----:B------:R-:W-:Y:S02]  /*6cd0*/  WARPGROUP.DEPBAR.LE gsb0, 0x0 ;  /* 0x00008000000079c5 */ /* 0x000fe40000010000 */
[----:B------:R-:W-:Y:S01]  /*6ce0*/  WARPGROUP.ARRIVE ;  /* 0x00000000000079c5 */ /* 0x000fe20000000000 */
[----:B------:R-:W2:Y:S01]  /*6cf0*/  MUFU.EX2 R52, R52 ;  /* 0x0000003400347308 */ /* 0x000ea20000000800 */
[----:B-1----:R-:W-:Y:S01]  /*6d00*/  @!P3 FMUL R48, R48, R48 ;  /* 0x000000303030b220 */ /* 0x002fe20000400000 */
[----:B------:R-:W-:-:S03]  /*6d10*/  ISETP.NE.AND P3, PT, R4, 0x4, PT ;  /* 0x000000040400780c */ /* 0x000fc60003f65270 */
[----:B------:R-:W-:Y:S01]  /*6d20*/  HGMMA.64x32x16.F32.BF16 R72, R24, gdesc[UR40].tnspB, R72, gsb0 ;  /* 0x4060002818487df0 */ /* 0x000fe20008001848 */
[----:B------:R-:W-:Y:S01]  /*6d30*/  SEL R4, R4, RZ, P3 ;  /* 0x000000ff04047207 */ /* 0x000fe20001800000 */
[----:B---3--:R-:W-:Y:S01]  /*6d40*/  @!P5 FMUL R53, R53, R53 ;  /* 0x000000353535d220 */ /* 0x008fe20000400000 */
[----:B------:R-:W-:-:S04]  /*6d50*/  FADD R173, R173, R48 ;  /* 0x00000030adad7221 */ /* 0x000fc80000000000 */
[----:B------:R-:W-:Y:S01]  /*6d60*/  FADD R173, R173, R49 ;  /* 0x00000031adad7221 */ /* 0x000fe20000000000 */
[----:B--2---:R-:W-:-:S04]  /*6d70*/  @!P6 FMUL R52, R52, R52 ;  /* 0x000000343434e220 */ /* 0x004fc80000400000 */
[----:B------:R-:W-:-:S04]  /*6d80*/  FADD R173, R173, R52 ;  /* 0x00000034adad7221 */ /* 0x000fc80000000000 */
[----:B------:R-:W-:Y:S01]  /*6d90*/  FADD R173, R173, R53 ;  /* 0x00000035adad7221 */ /* 0x000fe20000000000 */
[----:B------:R-:W-:Y:S02]  /*6da0*/  WARPGROUP.DEPBAR.LE gsb0, 0x0 ;  /* 0x00008000000079c5 */ /* 0x000fe40000010000 */
[----:B------:R-:W-:-:S06]  /*6db0*/  WARPGROUP.ARRIVE ;  /* 0x00000000000079c5 */ /* 0x000fcc0000000000 */
[----:B------:R-:W-:Y:S01]  /*6dc0*/  HGMMA.64x32x16.F32.BF16 R56, R24, gdesc[UR16].tnspB, R56, gsb0 ;  /* 0x4060001018387df0 */ /* 0x000fe20008001838 */
[----:B------:R-:W-:Y:S01]  /*6dd0*/  UIADD3 UR18, UR6, 0x540, URZ ;  /* 0x0000054006127890 */ /* 0x000fe2000fffe03f */
[----:B------:R-:W-:Y:S01]  /*6de0*/  UMOV UR19, 0x80000020 ;  /* 0x8000002000137882 */ /* 0x000fe20000000000 */
[----:B------:R-:W-:Y:S02]  /*6df0*/  WARPGROUP.DEPBAR.LE gsb0, 0x0 ;  /* 0x00008000000079c5 */ /* 0x000fe40000010000 */
[----:B------:R-:W-:Y:S02]  /*6e00*/  F2FP.BF16.F32.PACK_AB R25, R39, R186 ;  /* 0x000000ba2719723e */ /* 0x000fe400000010ff */
[----:B------:R-:W-:Y:S02]  /*6e10*/  F2FP.BF16.F32.PACK_AB R27, R29, R188 ;  /* 0x000000bc1d1b723e */ /* 0x000fe400000010ff */
[----:B------:R-:W-:Y:S02]  /*6e20*/  F2FP.BF16.F32.PACK_AB R24, R33, R38 ;  /* 0x000000262118723e */ /* 0x000fe400000010ff */
[----:B------:R-:W-:-:S04]  /*6e30*/  F2FP.BF16.F32.PACK_AB R26, R37, R36 ;  /* 0x00000024251a723e */ /* 0x000fc800000010ff */
        /* <DEDUP_REMOVED lines=45> */
[----:B------:R-:W-:Y:S03]  /*7110*/  HGMMA.64x32x16.F32.BF16 R152, R24, gdesc[UR20].tnspB, R152, gsb0 ;  /* 0x4060001418987df0 */ /* 0x000fe60008001898 */
        /* <DEDUP_REMOVED lines=68> */
[C---:B------:R-:W-:Y:S02]  /*7560*/  LEA R24, R4.reuse, R171, 0x3 ;  /* 0x000000ab04187211 */ /* 0x040fe400078e18ff */
[----:B------:R-:W-:Y:S02]  /*7570*/  IADD3 R4, R4, 0x1, RZ ;  /* 0x0000000104047810 */ /* 0x000fe40007ffe0ff */
[----:B------:R-:W-:Y:S02]  /*7580*/  PRMT R24, RZ, 0x654, R24 ;  /* 0x00000654ff187816 */ /* 0x000fe40000000018 */
[----:B------:R-:W-:-:S02]  /*7590*/  SEL R25, RZ, 0x1, P4 ;  /* 0x00000001ff197807 */ /* 0x000fc40002000000 */
[----:B------:R-:W-:Y:S01]  /*75a0*/  ISETP.NE.AND P3, PT, R4, 0x4, PT ;  /* 0x000000040400780c */ /* 0x000fe20003f65270 */
[----:B------:R1:W-:Y:S01]  /*75b0*/  SYNCS.ARRIVE.TRANS64.RED.A1T0 RZ, [R24+URZ], RZ ;  /* 0x000000ff18ff79a7 */ /* 0x0003e2000810043f */
[----:B------:R-:W-:Y:S02]  /*75c0*/  LOP3.LUT R174, R174, R25, RZ, 0x3c, !PT ;  /* 0x00000019aeae7212 */ /* 0x000fe400078e3cff */
[----:B------:R-:W-:Y:S01]  /*75d0*/  SEL R4, R4, RZ, P3 ;  /* 0x000000ff04047207 */ /* 0x000fe20001800000 */
[----:B------:R-:W-:Y:S08]  /*75e0*/  @P2 BRA `(.L_x_31) ;  /* 0x0000000400082947 */ /* 0x000ff00003800000 */
[----:B------:R-:W-:Y:S01]  /*75f0*/  ISETP.LT.OR P2, PT, R0, 0x1, !P0 ;  /* 0x000000010000780c */ /* 0x000fe20004741670 */
[----:B------:R-:W-:-:S12]  /*7600*/  BSSY B0, `(.L_x_32) ;  /* 0x000003f000007945 */ /* 0x000fd80003800000 */
[----:B------:R-:W-:Y:S05]  /*7610*/  @P2 BRA `(.L_x_33) ;  /* 0x0000000000f42947 */ /* 0x000fea0003800000 */
[----:B-1----:R-:W-:Y:S01]  /*7620*/  IMAD R24, R3, 0x8, R16 ;  /* 0x0000000803187824 */ /* 0x002fe200078e0210 */
[----:B------:R-:W-:Y:S02]  /*7630*/  SHF.L.U32 R25, R2, 0x1f, RZ ;  /* 0x0000001f02197819 */ /* 0x000fe400000006ff */
[----:B------:R-:W-:Y:S02]  /*7640*/  ISETP.NE.AND P3, PT, R5, RZ, PT ;  /* 0x000000ff0500720c */ /* 0x000fe40003f65270 */
[----:B------:R-:W1:Y:S02]  /*7650*/  SYNCS.PHASECHK.TRANS64.TRYWAIT P2, [R24+URZ+0x23020], R25 ;  /* 0x02302019180075a7 */ /* 0x000e64000804017f */
[----:B-1----:R-:W-:Y:S09]  /*7660*/  @!P2 BRA `(.L_x_34) ;  /* 0x000000680058a947 */ /* 0x002ff20003800000 */
.L_x_93:
[----:B------:R-:W-:Y:S05]  /*7670*/  @P3 BRA `(.L_x_35) ;  /* 0x0000000000143947 */ /* 0x000fea0003800000 */
[----:B------:R-:W-:Y:S02]  /*7680*/  LOP3.LUT P2, RZ, R17, 0x1f, RZ, 0xc0, !PT ;  /* 0x0000001f11ff7812 */ /* 0x000fe4000784c0ff */
[----:B-1----:R-:W-:-:S04]  /*7690*/  MOV R25, 0x7000 ;  /* 0x0000700000197802 */ /* 0x002fc80000000f00 */
[----:B------:R2:W-:Y:S07]  /*76a0*/  SYNCS.ARRIVE.TRANS64 RZ, [R24+URZ+0x23000], R25 ;  /* 0x0230001918ff79a7 */ /* 0x0005ee000800003f */
[----:B------:R-:W-:Y:S05]  /*76b0*/  @!P2 BRA `(.L_x_35) ;  /* 0x000000000004a947 */ /* 0x000fea0003800000 */
[----:B------:R-:W-:Y:S01]  /*76c0*/  BPT.TRAP 0x1 ;  /* 0x000000040000795c */ /* 0x000fe20000300000 */
.L_x_35:
        /* <DEDUP_REMOVED lines=15> */
[C---:B------:R-:W-:Y:S01]  /*77c0*/  ISETP.NE.AND P2, PT, R3.reuse, 0x4, PT ;  /* 0x000000040300780c */ /* 0x040fe20003f45270 */
[----:B------:R-:W-:Y:S01]  /*77d0*/  UIADD3 UR33, UR33, 0x23000, URZ ;  /* 0x0002300021217890 */ /* 0x000fe2000fffe03f */
[----:B------:R-:W-:Y:S01]  /*77e0*/  IADD3 R6, R6, 0x1, RZ ;  /* 0x0000000106067810 */ /* 0x000fe20007ffe0ff */
        /* <DEDUP_REMOVED lines=31> */
[----:B--2---:R-:W-:Y:S01]  /*79e0*/  NOP ;  /* 0x0000000000007918 */ /* 0x004fe20000000000 */
.L_x_33:
[----:B------:R-:W-:Y:S05]  /*79f0*/  BSYNC B0 ;  /* 0x0000000000007941 */ /* 0x000fea0003800000 */
.L_x_32:
[----:B------:R-:W-:-:S07]  /*7a00*/  VIADD R0, R0, 0xffffffff ;  /* 0xffffffff00007836 */ /* 0x000fce0000000000 */
.L_x_31:
[----:B------:R-:W-:Y:S02]  /*7a10*/  IADD3 R170, R170, 0x40, RZ ;  /* 0x00000040aaaa7810 */ /* 0x000fe40007ffe0ff */
[----:B------:R-:W-:Y:S02]  /*7a20*/  MOV R181, R175 ;  /* 0x000000af00b57202 */ /* 0x000fe40000000f00 */
[----:B------:R-:W-:Y:S01]  /*7a30*/  MOV R183, R176 ;  /* 0x000000b000b77202 */ /* 0x000fe20000000f00 */
[----:B------:R-:W-:Y:S06]  /*7a40*/  @P1 BRA `(.L_x_36) ;  /* 0xffffffcc006c1947 */ /* 0x000fec000383ffff */
.L_x_24:
[----:B------:R-:W-:-:S13]  /*7a50*/  ISETP.GE.AND P1, PT, R177, 0x1, PT ;  /* 0x00000001b100780c */ /* 0x000fda0003f26270 */
[----:B------:R-:W-:Y:S05]  /*7a60*/  @!P1 BRA `(.L_x_37) ;  /* 0x0000003800a09947 */ /* 0x000fea0003800000 */
[----:B------:R-:W-:Y:S01]  /*7a70*/  IMAD.MOV.U32 R180, RZ, RZ, R175 ;  /* 0x000000ffffb47224 */ /* 0x000fe200078e00af */
[----:B------:R-:W-:Y:S02]  /*7a80*/  MOV R178, R176 ;  /* 0x000000b000b27202 */ /* 0x000fe40000000f00 */
[----:B------:R-:W-:-:S07]  /*7a90*/  LOP3.LUT R190, R17, 0x1f, RZ, 0xc0, !PT ;  /* 0x0000001f11be7812 */ /* 0x000fce00078ec0ff */
.L_x_50:
[----:B------:R-:W-:Y:S01]  /*7aa0*/  LEA R25, R179, R16, 0x3 ;  /* 0x00000010b3197211 */ /* 0x000fe200078e18ff */
[----:B------:R-:W-:Y:S05]  /*7ab0*/  YIELD ;  /* 0x0000000000007946 */ /* 0x000fea0003800000 */
[----:B-1----:R-:W-:-:S04]  /*7ac0*/  SHF.L.U32 R24, R174, 0x1f, RZ ;  /* 0x0000001fae187819 */ /* 0x002fc800000006ff */
[----:B------:R-:W1:Y:S02]  /*7ad0*/  SYNCS.PHASECHK.TRANS64.TRYWAIT P1, [R25+URZ+0x23000], R24 ;  /* 0x02300018190075a7 */ /* 0x000e64000802017f */
[----:B-1----:R-:W-:Y:S05]  /*7ae0*/  @!P1 BRA `(.L_x_38) ;  /* 0x00000064004c9947 */ /* 0x002fea0003800000 */
.L_x_94:
[----:B------:R-:W-:Y:S05]  /*7af0*/  WARPSYNC.ALL ;  /* 0x0000000000007948 */ /* 0x000fea0003800000 */
[----:B------:R-:W-:Y:S01]  /*7b00*/  MOV R182, UR38 ;  /* 0x0000002600b67c02 */ /* 0x000fe20008000f00 */
[----:B------:R-:W-:Y:S01]  /*7b10*/  IMAD.MOV.U32 R183, RZ, RZ, -0x7fffffe0 ;  /* 0x80000020ffb77424 */ /* 0x000fe200078e00ff */
[----:B------:R-:W-:Y:S01]  /*7b20*/  R2UR UR8, R8 ;  /* 0x00000000080872ca */ /* 0x000fe200000e0000 */
[----:B-1----:R-:W-:Y:S01]  /*7b30*/  WARPGROUP.ARRIVE ;  /* 0x00000000000079c5 */ /* 0x002fe20000000000 */
[----:B------:R-:W-:Y:S01]  /*7b40*/  R2UR UR9, R9 ;  /* 0x00000000090972ca */ /* 0x000fe200000e0000 */
[----:B------:R-:W-:Y:S01]  /*7b50*/  IMAD R182, R179, 0x700, R182 ;  /* 0x00000700b3b67824 */ /* 0x000fe200078e02b6 */
[----:B------:R-:W-:-:S02]  /*7b60*/  R2UR UR11, R183 ;  /* 0x00000000b70b72ca */ /* 0x000fc400000e0000 */
[----:B------:R-:W-:Y:S02]  /*7b70*/  MOV R185, 0x80000020 ;  /* 0x8000002000b97802 */ /* 0x000fe40000000f00 */
[C---:B------:R-:W-:Y:S02]  /*7b80*/  R2UR UR10, R182.reuse ;  /* 0x00000000b60a72ca */ /* 0x040fe400000e0000 */
[----:B------:R-:W-:Y:S02]  /*7b90*/  IADD3 R184, R182, 0x2, RZ ;  /* 0x00000002b6b87810 */ /* 0x000fe40007ffe0ff */
[----:B------:R-:W-:Y:S02]  /*7ba0*/  MOV R183, 0x80000020 ;  /* 0x8000002000b77802 */ /* 0x000fe40000000f00 */
[----:B------:R-:W-:Y:S02]  /*7bb0*/  ISETP.NE.AND P1, PT, R7, RZ, PT ;  /* 0x000000ff0700720c */ /* 0x000fe40003f25270 */
[----:B------:R-:W-:-:S05]  /*7bc0*/  R2UR UR7, R183 ;  /* 0x00000000b70772ca */ /* 0x000fca00000e0000 */
[----:B------:R-:W-:Y:S01]  /*7bd0*/  HGMMA.64x64x16.F32.BF16 R24, gdesc[UR8], RZ, !UPT, gsb0 ;  /* 0x00e00000081879f0 */ /* 0x000fe2000c0018ff */
[----:B------:R-:W-:Y:S02]  /*7be0*/  R2UR UR10, R184 ;  /* 0x00000000b80a72ca */ /* 0x000fe400000e0000 */
[----:B------:R-:W-:Y:S01]  /*7bf0*/  R2UR UR11, R185 ;  /* 0x00000000b90b72ca */ /* 0x000fe200000e0000 */
[----:B------:R-:W-:Y:S01]  /*7c00*/  IMAD.MOV.U32 R185, RZ, RZ, -0x7fffffe0 ;  /* 0x80000020ffb97424 */ /* 0x000fe200078e00ff */
[----:B------:R-:W-:Y:S02]  /*7c10*/  R2UR UR8, R10 ;  /* 0x000000000a0872ca */ /* 0x000fe400000e0000 */
[----:B------:R-:W-:Y:S02]  /*7c20*/  R2UR UR9, R11 ;  /* 0x000000000b0972ca */ /* 0x000fe400000e0000 */
[----:B------:R-:W-:Y:S01]  /*7c30*/  IADD3 R184, R182, 0x100, RZ ;  /* 0x00000100b6b87810 */ /* 0x000fe20007ffe0ff */
[----:B------:R-:W-:-:S02]  /*7c40*/  WARPGROUP.DEPBAR.LE gsb0, 0x0 ;  /* 0x00008000000079c5 */ /* 0x000fc40000010000 */
[----:B------:R-:W-:-:S08]  /*7c50*/  WARPGROUP.ARRIVE ;  /* 0x00000000000079c5 */ /* 0x000fd00000000000 */
[----:B------:R-:W-:Y:S01]  /*7c60*/  HGMMA.64x64x16.F32.BF16 R24, gdesc[UR8], R24, gsb0 ;  /* 0x00e00000081879f0 */ /* 0x000fe20008001818 */
[----:B------:R-:W-:Y:S02]  /*7c70*/  R2UR UR10, R184 ;  /* 0x00000000b80a72ca */ /* 0x000fe400000e0000 */
[----:B------:R-:W-:Y:S02]  /*7c80*/  R2UR UR11, R185 ;  /* 0x00000000b90b72ca */ /* 0x000fe400000e0000 */
[----:B------:R-:W-:Y:S02]  /*7c90*/  R2UR UR8, R12 ;  /* 0x000000000c0872ca */ /* 0x000fe400000e0000 */
[----:B------:R-:W-:Y:S02]  /*7ca0*/  R2UR UR9, R13 ;  /* 0x000000000d0972ca */ /* 0x000fe400000e0000 */
[----:B------:R-:W-:Y:S02]  /*7cb0*/  IADD3 R184, R182, 0x102, RZ ;  /* 0x00000102b6b87810 */ /* 0x000fe40007ffe0ff */
[----:B------:R-:W-:Y:S01]  /*7cc0*/  MOV R185, 0x80000020 ;  /* 0x8000002000b97802 */ /* 0x000fe20000000f00 */
[----:B------:R-:W-:-:S02]  /*7cd0*/  WARPGROUP.DEPBAR.LE gsb0, 0x0 ;  /* 0x00008000000079c5 */ /* 0x000fc40000010000 */
[----:B------:R-:W-:-:S06]  /*7ce0*/  WARPGROUP.ARRIVE ;  /* 0x00000000000079c5 */ /* 0x000fcc0000000000 */
[----:B------:R-:W-:Y:S01]  /*7cf0*/  HGMMA.64x64x16.F32.BF16 R24, gdesc[UR8], R24, gsb0 ;  /* 0x00e00000081879f0 */ /* 0x000fe20008001818 */
        /* <DEDUP_REMOVED lines=45> */
[----:B------:R-:W-:Y:S01]  /*7fd0*/  R2UR UR10, R184 ;  /* 0x00000000b80a72ca */ /* 0x000fe200000e0000 */
[----:B------:R-:W-:Y:S01]  /*7fe0*/  UMOV UR8, UR56 ;  /* 0x0000003800087c82 */ /* 0x000fe20008000000 */
[----:B------:R-:W-:Y:S01]  /*7ff0*/  R2UR UR11, R185 ;  /* 0x00000000b90b72ca */ /* 0x000fe200000e0000 */
[----:B------:R-:W-:Y:S01]  /*8000*/  UMOV UR9, UR57 ;  /* 0x0000003900097c82 */ /* 0x000fe20008000000 */
[----:B------:R-:W-:Y:S02]  /*8010*/  IADD3 R184, R182, 0x402, RZ ;  /* 0x00000402b6b87810 */ /* 0x000fe40007ffe0ff */
[----:B------:R-:W-:Y:S01]  /*8020*/  MOV R185, 0x80000020 ;  /* 0x8000002000b97802 */ /* 0x000fe20000000f00 */
[----:B------:R-:W-:Y:S02]  /*8030*/  WARPGROUP.DEPBAR.LE gsb0, 0x0 ;  /* 0x00008000000079c5 */ /* 0x000fe40000010000 */
[----:B------:R-:W-:-:S06]  /*8040*/  WARPGROUP.ARRIVE ;  /* 0x00000000000079c5 */ /* 0x000fcc0000000000 */
[----:B------:R-:W-:Y:S01]  /*8050*/  HGMMA.64x64x16.F32.BF16 R24, gdesc[UR8], R24, gsb0 ;  /* 0x00e00000081879f0 */ /* 0x000fe20008001818 */
[----:B------:R-:W-:Y:S01]  /*8060*/  R2UR UR10, R184 ;  /* 0x00000000b80a72ca */ /* 0x000fe200000e0000 */
[----:B------:R-:W-:Y:S01]  /*8070*/  UMOV UR8, UR52 ;  /* 0x0000003400087c82 */ /* 0x000fe20008000000 */
[----:B------:R-:W-:Y:S01]  /*8080*/  R2UR UR11, R185 ;  /* 0x00000000b90b72ca */ /* 0x000fe200000e0000 */
[----:B------:R-:W-:Y:S01]  /*8090*/  UMOV UR9, UR53 ;  /* 0x0000003500097c82 */ /* 0x000fe20008000000 */
[----:B------:R-:W-:Y:S01]  /*80a0*/  IMAD.MOV.U32 R185, RZ, RZ, -0x7fffffe0 ;  /* 0x80000020ffb97424 */ /* 0x000fe200078e00ff */
[----:B------:R-:W-:Y:S01]  /*80b0*/  IADD3 R184, R182, 0x500, RZ ;  /* 0x00000500b6b87810 */ /* 0x000fe20007ffe0ff */
[----:B------:R-:W-:Y:S02]  /*80c0*/  WARPGROUP.DEPBAR.LE gsb0, 0x0 ;  /* 0x00008000000079c5 */ /* 0x000fe40000010000 */
[----:B------:R-:W-:-:S07]  /*80d0*/  WARPGROUP.ARRIVE ;  /* 0x00000000000079c5 */ /* 0x000fce0000000000 */
        /* <DEDUP_REMOVED lines=15> */
[C---:B------:R-:W-:Y:S02]  /*81d0*/  IADD3 R184, R182.reuse, 0x600, RZ ;  /* 0x00000600b6b87810 */ /* 0x040fe40007ffe0ff */
[----:B------:R-:W-:-:S04]  /*81e0*/  IADD3 R182, R182, 0x602, RZ ;  /* 0x00000602b6b67810 */ /* 0x000fc80007ffe0ff */
[----:B------:R-:W-:Y:S01]  /*81f0*/  R2UR UR6, R182 ;  /* 0x00000000b60672ca */ /* 0x000fe200000e0000 */
[----:B------:R-:W-:Y:S02]  /*8200*/  WARPGROUP.DEPBAR.LE gsb0, 0x0 ;  /* 0x00008000000079c5 */ /* 0x000fe40000010000 */
[----:B------:R-:W-:-:S06]  /*8210*/  WARPGROUP.ARRIVE ;  /* 0x00000000000079c5 */ /* 0x000fcc0000000000 */
[----:B------:R-:W-:Y:S01]  /*8220*/  HGMMA.64x64x16.F32.BF16 R24, gdesc[UR8], R24, gsb0 ;  /* 0x00e00000081879f0 */ /* 0x000fe20008001818 */
[----:B------:R-:W-:Y:S01]  /*8230*/  R2UR UR10, R184 ;  /* 0x00000000b80a72ca */ /* 0x000fe200000e0000 */
[----:B------:R-:W-:Y:S01]  /*8240*/  UMOV UR8, UR40 ;  /* 0x0000002800087c82 */ /* 0x000fe20008000000 */
[----:B------:R-:W-:Y:S01]  /*8250*/  R2UR UR11, R185 ;  /* 0x00000000b90b72ca */ /* 0x000fe200000e0000 */
[----:B------:R-:W-:Y:S01]  /*8260*/  UMOV UR9, UR41 ;  /* 0x0000002900097c82 */ /* 0x000fe20008000000 */
[----:B------:R-:W-:Y:S02]  /*8270*/  WARPGROUP.DEPBAR.LE gsb0, 0x0 ;  /* 0x00008000000079c5 */ /* 0x000fe40000010000 */
[----:B------:R-:W-:-:S09]  /*8280*/  WARPGROUP.ARRIVE ;  /* 0x00000000000079c5 */ /* 0x000fd20000000000 */
        /* <DEDUP_REMOVED lines=13> */
.L_x_95:
[----:B------:R-:W-:Y:S05]  /*8360*/  @P3 BRA `(.L_x_42) ;  /* 0x0000000000143947 */ /* 0x000fea0003800000 */
[----:B------:R-:W-:Y:S01]  /*8370*/  ISETP.NE.AND P2, PT, R190, RZ, PT ;  /* 0x000000ffbe00720c */ /* 0x000fe20003f45270 */
[----:B-1----:R-:W-:-:S04]  /*8380*/  IMAD.MOV.U32 R176, RZ, RZ, 0x7000 ;  /* 0x00007000ffb07424 */ /* 0x002fc800078e00ff */
[----:B------:R2:W-:Y:S08]  /*8390*/  SYNCS.ARRIVE.TRANS64 RZ, [R175+URZ+0x23000], R176 ;  /* 0x023000b0afff79a7 */ /* 0x0005f0000800003f */
[----:B------:R-:W-:Y:S05]  /*83a0*/  @!P2 BRA `(.L_x_42) ;  /* 0x000000000004a947 */ /* 0x000fea0003800000 */
[----:B------:R-:W-:Y:S01]  /*83b0*/  BPT.TRAP 0x1 ;  /* 0x000000040000795c */ /* 0x000fe20000300000 */
.L_x_42:
[----:B-12---:R-:W-:Y:S01]  /*83c0*/  IMAD R176, R3, 0x7000, R16 ;  /* 0x0000700003b07824 */ /* 0x006fe200078e0210 */
        /* <DEDUP_REMOVED lines=8> */
[----:B------:R-:W-:Y:S01]  /*8450*/  IADD3 R3, R3, 0x1, RZ ;  /* 0x0000000103037810 */ /* 0x000fe20007ffe0ff */
[----:B------:R-:W-:Y:S01]  /*8460*/  UMOV UR34, URZ ;  /* 0x0000003f00227c82 */ /* 0x000fe20008000000 */
[----:B------:R-:W-:Y:S01]  /*8470*/  UMOV UR26, 0x20 ;  /* 0x00000020001a7882 */ /* 0x000fe20000000000 */
[----:B------:R-:W-:Y:S01]  /*8480*/  UMOV UR28, UR36 ;  /* 0x00000024001c7c82 */ /* 0x000fe20008000000 */
[----:B------:R-:W-:Y:S01]  /*8490*/  UMOV UR29, UR37 ;  /* 0x00000025001d7c82 */ /* 0x000fe20008000000 */
[----:B------:R-:W-:Y:S01]  /*84a0*/  UIADD3 UR33, UR33, 0x23000, URZ ;  /* 0x0002300021217890 */ /* 0x000fe2000fffe03f */
[----:B------:R-:W-:Y:S01]  /*84b0*/  ISETP.NE.AND P2, PT, R3, 0x4, PT ;  /* 0x000000040300780c */ /* 0x000fe20003f45270 */
[----:B------:R-:W-:-:S02]  /*84c0*/  USHF.L.U32 UR35, UR35, 0x6, URZ ;  /* 0x0000000623237899 */ /* 0x000fc4000800063f */
        /* <DEDUP_REMOVED lines=9> */
[----:B------:R-:W-:Y:S01]  /*8560*/  UMOV UR18, 0x40 ;  /* 0x0000004000127882 */ /* 0x000fe20000000000 */
        /* <DEDUP_REMOVED lines=23> */
.L_x_40:
[----:B------:R-:W-:-:S07]  /*86e0*/  IADD3 R0, R0, -0x1, RZ ;  /* 0xffffffff00007810 */ /* 0x000fce0007ffe0ff */
.L_x_39:
[----:B------:R-:W-:Y:S01]  /*86f0*/  IADD3 R179, R179, 0x1, RZ ;  /* 0x00000001b3b37810 */ /* 0x000fe20007ffe0ff */
[----:B------:R-:W-:Y:S05]  /*8700*/  WARPSYNC.ALL ;  /* 0x0000000000007948 */ /* 0x000fea0003800000 */
[----:B------:R-:W-:-:S04]  /*8710*/  ISETP.NE.AND P2, PT, R179, 0x4, PT ;  /* 0x00000004b300780c */ /* 0x000fc80003f45270 */
[----:B------:R-:W-:Y:S02]  /*8720*/  SEL R175, RZ, 0x1, P2 ;  /* 0x00000001ffaf7807 */ /* 0x000fe40001000000 */
[----:B------:R-:W-:Y:S02]  /*8730*/  SEL R179, R179, RZ, P2 ;  /* 0x000000ffb3b37207 */ /* 0x000fe40001000000 */
[----:B------:R-:W-:Y:S01]  /*8740*/  LOP3.LUT R174, R174, R175, RZ, 0x3c, !PT ;  /* 0x000000afaeae7212 */ /* 0x000fe200078e3cff */
[C---:B------:R-:W-:Y:S01]  /*8750*/  VIADD R175, R170.reuse, 0x1 ;  /* 0x00000001aaaf7836 */ /* 0x040fe20000000000 */
[C---:B------:R-:W-:Y:S01]  /*8760*/  ISETP.GE.AND P6, PT, R170.reuse, UR39, PT ;  /* 0x00000027aa007c0c */ /* 0x040fe2000bfc6270 */
[----:B------:R-:W-:Y:S01]  /*8770*/  BSSY B0, `(.L_x_43) ;  /* 0x0000082000007945 */ /* 0x000fe20003800000 */
[----:B------:R-:W-:Y:S02]  /*8780*/  IADD3 R176, R170, 0x8, RZ ;  /* 0x00000008aab07810 */ /* 0x000fe40007ffe0ff */
[----:B------:R-:W-:-:S02]  /*8790*/  ISETP.GE.AND P5, PT, R175, UR39, PT ;  /* 0x00000027af007c0c */ /* 0x000fc4000bfa6270 */
[----:B------:R-:W-:Y:S02]  /*87a0*/  FSEL R187, R24, -INF , !P6 ;  /* 0xff80000018bb7808 */ /* 0x000fe40007000000 */
[----:B------:R-:W-:Y:S02]  /*87b0*/  ISETP.GE.AND P2, PT, R176, UR39, PT ;  /* 0x00000027b0007c0c */ /* 0x000fe4000bf46270 */
[----:B------:R-:W-:Y:S02]  /*87c0*/  FSEL R24, R25, -INF , !P5 ;  /* 0xff80000019187808 */ /* 0x000fe40006800000 */
[C---:B------:R-:W-:Y:S02]  /*87d0*/  IADD3 R175, R170.reuse, 0x10, RZ ;  /* 0x00000010aaaf7810 */ /* 0x040fe40007ffe0ff */
[C---:B------:R-:W-:Y:S02]  /*87e0*/  IADD3 R25, R170.reuse, 0x19, RZ ;  /* 0x00000019aa197810 */ /* 0x040fe40007ffe0ff */
[----:B------:R-:W-:-:S02]  /*87f0*/  IADD3 R181, R170, 0x9, RZ ;  /* 0x00000009aab57810 */ /* 0x000fc40007ffe0ff */
[----:B------:R-:W-:Y:S02]  /*8800*/  FSEL R189, R26, -INF , !P6 ;  /* 0xff8000001abd7808 */ /* 0x000fe40007000000 */
[----:B------:R-:W-:Y:S02]  /*8810*/  FSEL R26, R28, -INF , !P2 ;  /* 0xff8000001c1a7808 */ /* 0x000fe40005000000 */
[----:B------:R-:W-:Y:S02]  /*8820*/  FSEL R193, R30, -INF , !P2 ;  /* 0xff8000001ec17808 */ /* 0x000fe40005000000 */
[----:B------:R-:W-:Y:S01]  /*8830*/  ISETP.GE.AND P3, PT, R175, UR39, PT ;  /* 0x00000027af007c0c */ /* 0x000fe2000bf66270 */
[C---:B------:R-:W-:Y:S01]  /*8840*/  VIADD R175, R170.reuse, 0x11 ;  /* 0x00000011aaaf7836 */ /* 0x040fe20000000000 */
[----:B------:R-:W-:Y:S01]  /*8850*/  ISETP.GE.AND P2, PT, R25, UR39, PT ;  /* 0x0000002719007c0c */ /* 0x000fe2000bf46270 */
[----:B------:R-:W-:Y:S01]  /*8860*/  VIADD R25, R170, 0x21 ;  /* 0x00000021aa197836 */ /* 0x000fe20000000000 */
[----:B------:R-:W-:-:S02]  /*8870*/  ISETP.GE.AND P4, PT, R181, UR39, PT ;  /* 0x00000027b5007c0c */ /* 0x000fc4000bf86270 */
[----:B------:R-:W-:Y:S02]  /*8880*/  FSEL R191, R27, -INF , !P5 ;  /* 0xff8000001bbf7808 */ /* 0x000fe40006800000 */
[C---:B------:R-:W-:Y:S02]  /*8890*/  IADD3 R27, R170.reuse, 0x20, RZ ;  /* 0x00000020aa1b7810 */ /* 0x040fe40007ffe0ff */
[----:B------:R-:W-:Y:S02]  /*88a0*/  IADD3 R176, R170, 0x18, RZ ;  /* 0x00000018aab07810 */ /* 0x000fe40007ffe0ff */
[----:B------:R-:W-:Y:S02]  /*88b0*/  FSEL R29, R29, -INF , !P4 ;  /* 0xff8000001d1d7808 */ /* 0x000fe40006000000 */
[----:B------:R-:W-:Y:S02]  /*88c0*/  FSEL R31, R31, -INF , !P4 ;  /* 0xff8000001f1f7808 */ /* 0x000fe40006000000 */
[----:B------:R-:W-:-:S02]  /*88d0*/  FSEL R182, R32, -INF , !P3 ;  /* 0xff80000020b67808 */ /* 0x000fc40005800000 */
[----:B------:R-:W-:Y:S02]  /*88e0*/  FSEL R183, R34, -INF , !P3 ;  /* 0xff80000022b77808 */ /* 0x000fe40005800000 */
[----:B------:R-:W-:Y:S02]  /*88f0*/  ISETP.GE.AND P6, PT, R175, UR39, PT ;  /* 0x00000027af007c0c */ /* 0x000fe4000bfc6270 */
[----:B------:R-:W-:Y:S02]  /*8900*/  ISETP.GE.AND P4, PT, R27, UR39, PT ;  /* 0x000000271b007c0c */ /* 0x000fe4000bf86270 */
[----:B------:R-:W-:Y:S02]  /*8910*/  ISETP.GE.AND P3, PT, R25, UR39, PT ;  /* 0x0000002719007c0c */ /* 0x000fe4000bf66270 */
[----:B------:R-:W-:Y:S02]  /*8920*/  IADD3 R27, R170, 0x28, RZ ;  /* 0x00000028aa1b7810 */ /* 0x000fe40007ffe0ff */
[----:B------:R-:W-:-:S02]  /*8930*/  FMNMX R25, R187, R180, !PT ;  /* 0x000000b4bb197209 */ /* 0x000fc40007800000 */
[----:B------:R-:W-:Y:S02]  /*8940*/  ISETP.GE.AND P5, PT, R176, UR39, PT ;  /* 0x00000027b0007c0c */ /* 0x000fe4000bfa6270 */
[----:B------:R-:W-:Y:S02]  /*8950*/  IADD3 R30, R170, 0x29, RZ ;  /* 0x00000029aa1e7810 */ /* 0x000fe40007ffe0ff */
[----:B------:R-:W-:Y:S02]  /*8960*/  FSEL R184, R33, -INF , !P6 ;  /* 0xff80000021b87808 */ /* 0x000fe40007000000 */
[----:B------:R-:W-:Y:S02]  /*8970*/  FSEL R185, R35, -INF , !P6 ;  /* 0xff80000023b97808 */ /* 0x000fe40007000000 */
[----:B------:R-:W-:Y:S02]  /*8980*/  FMNMX R28, R189, R178, !PT ;  /* 0x000000b2bd1c7209 */ /* 0x000fe40007800000 */
[----:B------:R-:W-:-:S02]  /*8990*/  ISETP.GE.AND P6, PT, R27, UR39, PT ;  /* 0x000000271b007c0c */ /* 0x000fc4000bfc6270 */
[----:B------:R-:W-:Y:S02]  /*89a0*/  FMNMX R25, R24, R25, !PT ;  /* 0x0000001918197209 */ /* 0x000fe40007800000 */
[----:B------:R-:W-:Y:S02]  /*89b0*/  FSEL R186, R36, -INF , !P5 ;  /* 0xff80000024ba7808 */ /* 0x000fe40006800000 */
[----:B------:R-:W-:Y:S02]  /*89c0*/  FSEL R27, R38, -INF , !P5 ;  /* 0xff800000261b7808 */ /* 0x000fe40006800000 */
[----:B------:R-:W-:Y:S02]  /*89d0*/  ISETP.GE.AND P5, PT, R30, UR39, PT ;  /* 0x000000271e007c0c */ /* 0x000fe4000bfa6270 */
[----:B------:R-:W-:Y:S02]  /*89e0*/  FMNMX R30, R191, R28, !PT ;  /* 0x0000001cbf1e7209 */ /* 0x000fe40007800000 */
[----:B------:R-:W-:-:S02]  /*89f0*/  FMNMX R28, R26, R25, !PT ;  /* 0x000000191a1c7209 */ /* 0x000fc40007800000 */
[----:B------:R-:W-:Y:S02]  /*8a00*/  FMNMX R30, R193, R30, !PT ;  /* 0x0000001ec11e7209 */ /* 0x000fe40007800000 */
[----:B------:R-:W-:Y:S01]  /*8a10*/  FMNMX R25, R29, R28, !PT ;  /* 0x0000001c1d197209 */ /* 0x000fe20007800000 */
[----:B------:R-:W-:Y:S01]  /*8a20*/  VIADD R28, R170, 0x31 ;  /* 0x00000031aa1c7836 */ /* 0x000fe20000000000 */
[----:B------:R-:W-:Y:S02]  /*8a30*/  FMNMX R30, R31, R30, !PT ;  /* 0x0000001e1f1e7209 */ /* 0x000fe40007800000 */
[----:B------:R-:W-:Y:S02]  /*8a40*/  FMNMX R33, R182, R25, !PT ;  /* 0x00000019b6217209 */ /* 0x000fe40007800000 */
[----:B------:R-:W-:Y:S02]  /*8a50*/  FMNMX R30, R183, R30, !PT ;  /* 0x0000001eb71e7209 */ /* 0x000fe40007800000 */
[----:B------:R-:W-:-:S02]  /*8a60*/  FMNMX R33, R184, R33, !PT ;  /* 0x00000021b8217209 */ /* 0x000fc40007800000 */
[----:B------:R-:W-:Y:S02]  /*8a70*/  FSEL R40, R40, -INF , !P4 ;  /* 0xff80000028287808 */ /* 0x000fe40006000000 */
[----:B------:R-:W-:Y:S02]  /*8a80*/  FSEL R25, R42, -INF , !P4 ;  /* 0xff8000002a197808 */ /* 0x000fe40006000000 */
[----:B------:R-:W-:Y:S02]  /*8a90*/  ISETP.GE.AND P4, PT, R28, UR39, PT ;  /* 0x000000271c007c0c */ /* 0x000fe4000bf86270 */
[----:B------:R-:W-:Y:S02]  /*8aa0*/  FSEL R37, R37, -INF , !P2 ;  /* 0xff80000025257808 */ /* 0x000fe40005000000 */
        /* <DEDUP_REMOVED lines=8> */
[----:B------:R-:W-:Y:S02]  /*8b30*/  IADD3 R32, R170, 0x30, RZ ;  /* 0x00000030aa207810 */ /* 0x000fe40007ffe0ff */
[----:B------:R-:W-:Y:S02]  /*8b40*/  FSEL R44, R44, -INF , !P6 ;  /* 0xff8000002c2c7808 */ /* 0x000fe40007000000 */
[----:B------:R-:W-:Y:S02]  /*8b50*/  FMNMX R33, R38, R33, !PT ;  /* 0x0000002126217209 */ /* 0x000fe40007800000 */
[----:B------:R-:W-:Y:S02]  /*8b60*/  FSEL R43, R43, -INF , !P3 ;  /* 0xff8000002b2b7808 */ /* 0x000fe40005800000 */
[----:B------:R-:W-:Y:S02]  /*8b70*/  FMNMX R30, R25, R30, !PT ;  /* 0x0000001e191e7209 */ /* 0x000fe40007800000 */
[----:B------:R-:W-:-:S02]  /*8b80*/  ISETP.GE.AND P2, PT, R32, UR39, PT ;  /* 0x0000002720007c0c */ /* 0x000fc4000bf46270 */
[----:B------:R-:W-:Y:S02]  /*8b90*/  FSEL R192, R45, -INF , !P5 ;  /* 0xff8000002dc07808 */ /* 0x000fe40006800000 */
[----:B------:R-:W-:Y:S02]  /*8ba0*/  FMNMX R33, R44, R33, !PT ;  /* 0x000000212c217209 */ /* 0x000fe40007800000 */
[----:B------:R-:W-:Y:S02]  /*8bb0*/  FSEL R41, R46, -INF , !P6 ;  /* 0xff8000002e297808 */ /* 0x000fe40007000000 */
[----:B------:R-:W-:Y:S02]  /*8bc0*/  FMNMX R30, R43, R30, !PT ;  /* 0x0000001e2b1e7209 */ /* 0x000fe40007800000 */
[----:B------:R-:W-:Y:S02]  /*8bd0*/  IADD3 R32, R170, 0x38, RZ ;  /* 0x00000038aa207810 */ /* 0x000fe40007ffe0ff */
[----:B------:R-:W-:-:S02]  /*8be0*/  FSEL R194, R48, -INF , !P2 ;  /* 0xff80000030c27808 */ /* 0x000fc40005000000 */
[----:B------:R-:W-:Y:S02]  /*8bf0*/  FMNMX R33, R192, R33, !PT ;  /* 0x00000021c0217209 */ /* 0x000fe40007800000 */
[----:B------:R-:W-:Y:S02]  /*8c00*/  FSEL R47, R47, -INF , !P5 ;  /* 0xff8000002f2f7808 */ /* 0x000fe40006800000 */
[----:B------:R-:W-:Y:S02]  /*8c10*/  FMNMX R30, R41, R30, !PT ;  /* 0x0000001e291e7209 */ /* 0x000fe40007800000 */
[----:B------:R-:W-:Y:S02]  /*8c20*/  ISETP.GE.AND P3, PT, R32, UR39, PT ;  /* 0x0000002720007c0c */ /* 0x000fe4000bf66270 */
[----:B------:R-:W-:Y:S02]  /*8c30*/  IADD3 R28, R170, 0x39, RZ ;  /* 0x00000039aa1c7810 */ /* 0x000fe40007ffe0ff */
[----:B------:R-:W-:Y:S01]  /*8c40*/  FSEL R196, R49, -INF , !P4 ;  /* 0xff80000031c47808 */ /* 0x000fe20006000000 */
[----:B------:R-:W-:Y:S01]  /*8c50*/  IMAD R49, R179, 0x8, R16 ;  /* 0x00000008b3317824 */ /* 0x000fe200078e0210 */
[----:B------:R-:W-:-:S02]  /*8c60*/  FMNMX R33, R194, R33, !PT ;  /* 0x00000021c2217209 */ /* 0x000fc40007800000 */
[----:B------:R-:W-:Y:S02]  /*8c70*/  FSEL R50, R50, -INF , !P2 ;  /* 0xff80000032327808 */ /* 0x000fe40005000000 */
[----:B------:R-:W-:Y:S02]  /*8c80*/  FMNMX R35, R47, R30, !PT ;  /* 0x0000001e2f237209 */ /* 0x000fe40007800000 */
[----:B------:R-:W-:Y:S02]  /*8c90*/  ISETP.GE.AND P6, PT, R28, UR39, PT ;  /* 0x000000271c007c0c */ /* 0x000fe4000bfc6270 */
[----:B------:R-:W-:Y:S02]  /*8ca0*/  FSEL R52, R52, -INF , !P3 ;  /* 0xff80000034347808 */ /* 0x000fe40005800000 */
[----:B------:R-:W-:Y:S02]  /*8cb0*/  FMNMX R33, R196, R33, !PT ;  /* 0x00000021c4217209 */ /* 0x000fe40007800000 */
[----:B------:R-:W-:-:S02]  /*8cc0*/  FSEL R51, R51, -INF , !P4 ;  /* 0xff80000033337808 */ /* 0x000fc40006000000 */
[----:B------:R-:W-:Y:S02]  /*8cd0*/  FMNMX R28, R50, R35, !PT ;  /* 0x00000023321c7209 */ /* 0x000fe40007800000 */
[----:B------:R-:W-:Y:S02]  /*8ce0*/  FSEL R198, R53, -INF , !P6 ;  /* 0xff80000035c67808 */ /* 0x000fe40007000000 */
[----:B------:R-:W-:Y:S02]  /*8cf0*/  FMNMX R33, R52, R33, !PT ;  /* 0x0000002134217209 */ /* 0x000fe40007800000 */
[----:B------:R-:W-:Y:S02]  /*8d00*/  FSEL R54, R54, -INF , !P3 ;  /* 0xff80000036367808 */ /* 0x000fe40005800000 */
[----:B------:R-:W-:Y:S02]  /*8d10*/  FMNMX R35, R51, R28, !PT ;  /* 0x0000001c33237209 */ /* 0x000fe40007800000 */
[----:B------:R-:W-:-:S02]  /*8d20*/  FMNMX R33, R198, R33, !PT ;  /* 0x00000021c6217209 */ /* 0x000fc40007800000 */
[----:B------:R-:W-:Y:S02]  /*8d30*/  FSEL R55, R55, -INF , !P6 ;  /* 0xff80000037377808 */ /* 0x000fe40007000000 */
[----:B------:R-:W-:Y:S01]  /*8d40*/  FMNMX R28, R54, R35, !PT ;  /* 0x00000023361c7209 */ /* 0x000fe20007800000 */
[----:B------:R-:W1:Y:S01]  /*8d50*/  SHFL.BFLY PT, R30, R33, 0x1, 0x1f ;  /* 0x0c201f00211e7f89 */ /* 0x000e6200000e0000 */
[----:B------:R-:W-:Y:S02]  /*8d60*/  LEA R32, R4, R171, 0x3 ;  /* 0x000000ab04207211 */ /* 0x000fe400078e18ff */
[----:B------:R-:W-:Y:S02]  /*8d70*/  FMNMX R28, R55, R28, !PT ;  /* 0x0000001c371c7209 */ /* 0x000fe40007800000 */
[----:B------:R-:W-:Y:S02]  /*8d80*/  PRMT R32, RZ, 0x654, R32 ;  /* 0x00000654ff207816 */ /* 0x000fe40000000020 */
[----:B------:R-:W-:Y:S01]  /*8d90*/  SHF.L.U32 R36, R174, 0x1f, RZ ;  /* 0x0000001fae247819 */ /* 0x000fe200000006ff */
[----:B------:R-:W2:Y:S01]  /*8da0*/  SHFL.BFLY PT, R35, R28, 0x1, 0x1f ;  /* 0x0c201f001c237f89 */ /* 0x000ea200000e0000 */
[----:B------:R3:W-:Y:S01]  /*8db0*/  SYNCS.ARRIVE.TRANS64.RED.A1T0 RZ, [R32+URZ], RZ ;  /* 0x000000ff20ff79a7 */ /* 0x0007e2000810043f */
[----:B-1----:R-:W-:-:S05]  /*8dc0*/  FMNMX R30, R33, R30, !PT ;  /* 0x0000001e211e7209 */ /* 0x002fca0007800000 */
[----:B------:R-:W1:Y:S01]  /*8dd0*/  SHFL.BFLY PT, R175, R30, 0x2, 0x1f ;  /* 0x0c401f001eaf7f89 */ /* 0x000e6200000e0000 */
[----:B--2---:R-:W-:-:S05]  /*8de0*/  FMNMX R35, R28, R35, !PT ;  /* 0x000000231c237209 */ /* 0x004fca0007800000 */
[----:B------:R-:W2:Y:S01]  /*8df0*/  SHFL.BFLY PT, R176, R35, 0x2, 0x1f ;  /* 0x0c401f0023b07f89 */ /* 0x000ea200000e0000 */
[----:B-1----:R-:W-:-:S04]  /*8e00*/  FMNMX R175, R30, R175, !PT ;  /* 0x000000af1eaf7209 */ /* 0x002fc80007800000 */
[----:B------:R-:W-:Y:S02]  /*8e10*/  FSETP.NEU.AND P2, PT, R175, -INF , PT ;  /* 0xff800000af00780b */ /* 0x000fe40003f4d000 */
[----:B--2---:R-:W-:Y:S02]  /*8e20*/  FMNMX R176, R35, R176, !PT ;  /* 0x000000b023b07209 */ /* 0x004fe40007800000 */
[----:B------:R-:W-:Y:S02]  /*8e30*/  FSEL R39, R175, RZ, P2 ;  /* 0x000000ffaf277208 */ /* 0x000fe40001000000 */
[----:B------:R-:W-:-:S03]  /*8e40*/  FSETP.NEU.AND P3, PT, R176, -INF , PT ;  /* 0xff800000b000780b */ /* 0x000fc60003f6d000 */
[----:B------:R-:W-:Y:S01]  /*8e50*/  FADD R28, -R39, R180 ;  /* 0x000000b4271c7221 */ /* 0x000fe20000000100 */
[----:B------:R-:W-:Y:S02]  /*8e60*/  FSEL R45, R176, RZ, P3 ;  /* 0x000000ffb02d7208 */ /* 0x000fe40001800000 */
[----:B------:R-:W1:Y:S01]  /*8e70*/  SYNCS.PHASECHK.TRANS64.TRYWAIT P2, [R49+URZ+0x23000], R36 ;  /* 0x02300024310075a7 */ /* 0x000e62000804017f */
[----:B------:R-:W-:Y:S02]  /*8e80*/  FMUL R28, R28, UR30 ;  /* 0x0000001e1c1c7c20 */ /* 0x000fe40008400000 */
[----:B------:R-:W-:-:S03]  /*8e90*/  FADD R30, -R45, R178 ;  /* 0x000000b22d1e7221 */ /* 0x000fc60000000100 */
[----:B------:R-:W-:Y:S01]  /*8ea0*/  FSETP.GEU.AND P3, PT, R28, -126, PT ;  /* 0xc2fc00001c00780b */ /* 0x000fe20003f6e000 */
[----:B------:R-:W-:Y:S01]  /*8eb0*/  FMUL R33, R30, UR30 ;  /* 0x0000001e1e217c20 */ /* 0x000fe20008400000 */
[----:B------:R-:W-:-:S04]  /*8ec0*/  FMUL R30, R45, UR30 ;  /* 0x0000001e2d1e7c20 */ /* 0x000fc80008400000 */
[----:B------:R-:W-:Y:S01]  /*8ed0*/  FSETP.GEU.AND P4, PT, R33, -126, PT ;  /* 0xc2fc00002100780b */ /* 0x000fe20003f8e000 */
[--C-:B------:R-:W-:Y:S01]  /*8ee0*/  FFMA R34, R189, UR30, -R30.reuse ;  /* 0x0000001ebd227c23 */ /* 0x100fe2000800081e */
[--C-:B------:R-:W-:Y:S01]  /*8ef0*/  FFMA R35, R191, UR30, -R30.reuse ;  /* 0x0000001ebf237c23 */ /* 0x100fe2000800081e */
[----:B------:R-:W-:-:S03]  /*8f00*/  FFMA R193, R193, UR30, -R30 ;  /* 0x0000001ec1c17c23 */ /* 0x000fc6000800081e */
[----:B------:R-:W-:Y:S01]  /*8f10*/  FSETP.GEU.AND P5, PT, R34, -126, PT ;  /* 0xc2fc00002200780b */ /* 0x000fe20003fae000 */
[----:B------:R-:W-:Y:S01]  /*8f20*/  @!P3 FMUL R28, R28, 0.5 ;  /* 0x3f0000001c1cb820 */ /* 0x000fe20000400000 */
[----:B------:R-:W-:-:S03]  /*8f30*/  FSETP.GEU.AND P6, PT, R35, -126, PT ;  /* 0xc2fc00002300780b */ /* 0x000fc60003fce000 */
[----:B---3--:R2:W3:Y:S02]  /*8f40*/  MUFU.EX2 R32, R28 ;  /* 0x0000001c00207308 */ /* 0x0084e40000000800 */
[----:B------:R-:W-:-:S06]  /*8f50*/  @!P4 FMUL R33, R33, 0.5 ;  /* 0x3f0000002121c820 */ /* 0x000fcc0000400000 */
[----:B------:R-:W4:Y:S01]  /*8f60*/  MUFU.EX2 R33, R33 ;  /* 0x0000002100217308 */ /* 0x000f220000000800 */
[----:B------:R-:W-:Y:S01]  /*8f70*/  @!P5 FMUL R34, R34, 0.5 ;  /* 0x3f0000002222d820 */ /* 0x000fe20000400000 */
[----:B-12---:R-:W-:Y:S06]  /*8f80*/  @!P2 BRA `(.L_x_44) ;  /* 0x00000050004ca947 */ /* 0x006fec0003800000 */
.L_x_96:
[----:B------:R-:W-:Y:S05]  /*8f90*/  BSYNC B0 ;  /* 0x0000000000007941 */ /* 0x000fea0003800000 */
.L_x_43:
[----:B------:R-:W-:Y:S01]  /*8fa0*/  FSETP.GEU.AND P2, PT, R193, -126, PT ;  /* 0xc2fc0000c100780b */ /* 0x000fe20003f4e000 */
[----:B------:R-:W2:Y:S01]  /*8fb0*/  MUFU.EX2 R34, R34 ;  /* 0x0000002200227308 */ /* 0x000ea20000000800 */
[----:B-1----:R-:W-:Y:S01]  /*8fc0*/  FFMA R36, R31, UR30, -R30 ;  /* 0x0000001e1f247c23 */ /* 0x002fe2000800081e */
[----:B------:R-:W-:Y:S01]  /*8fd0*/  FMUL R39, R39, UR30 ;  /* 0x0000001e27277c20 */ /* 0x000fe20008400000 */
[----:B------:R-:W-:Y:S01]  /*8fe0*/  @!P6 FMUL R35, R35, 0.5 ;  /* 0x3f0000002323e820 */ /* 0x000fe20000400000 */
[----:B---3--:R-:W-:Y:S01]  /*8ff0*/  @!P3 FMUL R32, R32, R32 ;  /* 0x000000202020b220 */ /* 0x008fe20000400000 */
[----:B----4-:R-:W-:Y:S01]  /*9000*/  @!P4 FMUL R33, R33, R33 ;  /* 0x000000212121c220 */ /* 0x010fe20000400000 */
[--C-:B------:R-:W-:Y:S01]  /*9010*/  FFMA R49, R187, UR30, -R39.reuse ;  /* 0x0000001ebb317c23 */ /* 0x100fe20008000827 */
[----:B------:R-:W-:Y:S01]  /*9020*/  FSETP.GEU.AND P3, PT, R36, -126, PT ;  /* 0xc2fc00002400780b */ /* 0x000fe20003f6e000 */
[--C-:B------:R-:W-:Y:S01]  /*9030*/  FFMA R24, R24, UR30, -R39.reuse ;  /* 0x0000001e18187c23 */ /* 0x100fe20008000827 */
[----:B------:R-:W1:Y:S01]  /*9040*/  MUFU.EX2 R35, R35 ;  /* 0x0000002300237308 */ /* 0x000e620000000800 */
[--C-:B------:R-:W-:Y:S01]  /*9050*/  FFMA R26, R26, UR30, -R39.reuse ;  /* 0x0000001e1a1a7c23 */ /* 0x100fe20008000827 */
[----:B------:R-:W-:Y:S01]  /*9060*/  FSETP.GEU.AND P4, PT, R49, -126, PT ;  /* 0xc2fc00003100780b */ /* 0x000fe20003f8e000 */
[----:B------:R-:W-:Y:S01]  /*9070*/  @!P2 FMUL R193, R193, 0.5 ;  /* 0x3f000000c1c1a820 */ /* 0x000fe20000400000 */
[--C-:B------:R-:W-:Y:S01]  /*9080*/  FFMA R42, R29, UR30, -R39.reuse ;  /* 0x0000001e1d2a7c23 */ /* 0x100fe20008000827 */
[--C-:B------:R-:W-:Y:S01]  /*9090*/  FFMA R46, R182, UR30, -R39.reuse ;  /* 0x0000001eb62e7c23 */ /* 0x100fe20008000827 */
[----:B------:R-:W-:Y:S01]  /*90a0*/  MOV R28, UR31 ;  /* 0x0000001f001c7c02 */ /* 0x000fe20008000f00 */
[--C-:B------:R-:W-:Y:S01]  /*90b0*/  FFMA R53, R184, UR30, -R39.reuse ;  /* 0x0000001eb8357c23 */ /* 0x100fe20008000827 */
[----:B------:R-:W3:Y:S01]  /*90c0*/  MUFU.EX2 R31, R193 ;  /* 0x000000c1001f7308 */ /* 0x000ee20000000800 */
[----:B--2---:R-:W-:Y:S01]  /*90d0*/  @!P5 FMUL R34, R34, R34 ;  /* 0x000000222222d220 */ /* 0x004fe20000400000 */
[----:B------:R-:W-:Y:S01]  /*90e0*/  FSETP.GEU.AND P5, PT, R24, -126, PT ;  /* 0xc2fc00001800780b */ /* 0x000fe20003fae000 */
[----:B------:R-:W-:Y:S01]  /*90f0*/  @!P3 FMUL R36, R36, 0.5 ;  /* 0x3f0000002424b820 */ /* 0x000fe20000400000 */
[--C-:B------:R-:W-:Y:S01]  /*9100*/  FFMA R178, R37, UR30, -R39.reuse ;  /* 0x0000001e25b27c23 */ /* 0x100fe20008000827 */
[----:B------:R-:W-:Y:S01]  /*9110*/  FFMA R189, R38, UR30, -R39 ;  /* 0x0000001e26bd7c23 */ /* 0x000fe20008000827 */
[----:B------:R-:W-:-:S02]  /*9120*/  IMAD R28, R179, 0x700, R28 ;  /* 0x00000700b31c7824 */ /* 0x000fc400078e021c */
[----:B------:R-:W-:Y:S01]  /*9130*/  @!P4 FMUL R49, R49, 0.5 ;  /* 0x3f0000003131c820 */ /* 0x000fe20000400000 */
[----:B------:R-:W-:Y:S05]  /*9140*/  WARPSYNC.ALL ;  /* 0x0000000000007948 */ /* 0x000fea0003800000 */
[----:B------:R-:W2:Y:S01]  /*9150*/  MUFU.EX2 R36, R36 ;  /* 0x0000002400247308 */ /* 0x000ea20000000800 */
[----:B-1----:R-:W-:Y:S01]  /*9160*/  @!P6 FMUL R35, R35, R35 ;  /* 0x000000232323e220 */ /* 0x002fe20000400000 */
[----:B------:R-:W-:Y:S01]  /*9170*/  @!P5 FMUL R24, R24, 0.5 ;  /* 0x3f0000001818d820 */ /* 0x000fe20000400000 */
[----:B------:R-:W-:Y:S01]  /*9180*/  FSETP.GEU.AND P6, PT, R26, -126, PT ;  /* 0xc2fc00001a00780b */ /* 0x000fe20003fce000 */
[----:B---3--:R-:W-:Y:S01]  /*9190*/  @!P2 FMUL R31, R31, R31 ;  /* 0x0000001f1f1fa220 */ /* 0x008fe20000400000 */
[----:B------:R-:W-:Y:S01]  /*91a0*/  FSETP.GEU.AND P2, PT, R42, -126, PT ;  /* 0xc2fc00002a00780b */ /* 0x000fe20003f4e000 */
[--C-:B------:R-:W-:Y:S01]  /*91b0*/  FFMA R186, R186, UR30, -R39.reuse ;  /* 0x0000001ebaba7c23 */ /* 0x100fe20008000827 */
[--C-:B------:R-:W-:Y:S01]  /*91c0*/  FFMA R188, R40, UR30, -R39.reuse ;  /* 0x0000001e28bc7c23 */ /* 0x100fe20008000827 */
[----:B------:R-:W1:Y:S01]  /*91d0*/  MUFU.EX2 R49, R49 ;  /* 0x0000003100317308 */ /* 0x000e620000000800 */
[--C-:B------:R-:W-:Y:S01]  /*91e0*/  FFMA R193, R44, UR30, -R39.reuse ;  /* 0x0000001e2cc17c23 */ /* 0x100fe20008000827 */
[--C-:B------:R-:W-:Y:S01]  /*91f0*/  FFMA R192, R192, UR30, -R39.reuse ;  /* 0x0000001ec0c07c23 */ /* 0x100fe20008000827 */
[--C-:B------:R-:W-:Y:S01]  /*9200*/  FFMA R191, R194, UR30, -R39.reuse ;  /* 0x0000001ec2bf7c23 */ /* 0x100fe20008000827 */
[--C-:B------:R-:W-:Y:S01]  /*9210*/  FFMA R184, R196, UR30, -R39.reuse ;  /* 0x0000001ec4b87c23 */ /* 0x100fe20008000827 */
[--C-:B------:R-:W-:Y:S01]  /*9220*/  FFMA R52, R52, UR30, -R39.reuse ;  /* 0x0000001e34347c23 */ /* 0x100fe20008000827 */
[----:B------:R-:W-:Y:S01]  /*9230*/  FFMA R180, R198, UR30, -R39 ;  /* 0x0000001ec6b47c23 */ /* 0x000fe20008000827 */
[----:B------:R-:W-:Y:S01]  /*9240*/  MOV R29, 0x80000020 ;  /* 0x80000020001d7802 */ /* 0x000fe20000000f00 */
[----:B------:R3:W4:Y:S01]  /*9250*/  MUFU.EX2 R48, R24 ;  /* 0x0000001800307308 */ /* 0x0007220000000800 */
[----:B------:R-:W-:Y:S01]  /*9260*/  @!P6 FMUL R26, R26, 0.5 ;  /* 0x3f0000001a1ae820 */ /* 0x000fe20000400000 */
[----:B------:R-:W-:Y:S01]  /*9270*/  @!P2 FMUL R42, R42, 0.5 ;  /* 0x3f0000002a2aa820 */ /* 0x000fe20000400000 */
[----:B--2---:R-:W-:Y:S01]  /*9280*/  @!P3 FMUL R36, R36, R36 ;  /* 0x000000242424b220 */ /* 0x004fe20000400000 */
[----:B------:R-:W-:Y:S01]  /*9290*/  FSETP.GEU.AND P3, PT, R46, -126, PT ;  /* 0xc2fc00002e00780b */ /* 0x000fe20003f6e000 */
[-C--:B------:R-:W-:Y:S01]  /*92a0*/  FMUL R152, R152, R32.reuse ;  /* 0x0000002098987220 */ /* 0x080fe20000400000 */
[----:B------:R-:W-:Y:S01]  /*92b0*/  R2UR UR54, R28 ;  /* 0x000000001c3672ca */ /* 0x000fe200000e0000 */
[-C--:B------:R-:W-:Y:S01]  /*92c0*/  FMUL R153, R153, R32.reuse ;  /* 0x0000002099997220 */ /* 0x080fe20000400000 */
[----:B------:R2:W5:Y:S01]  /*92d0*/  MUFU.EX2 R37, R26 ;  /* 0x0000001a00257308 */ /* 0x0005620000000800 */
[--C-:B---3--:R-:W-:Y:S01]  /*92e0*/  FFMA R24, R183, UR30, -R30.reuse ;  /* 0x0000001eb7187c23 */ /* 0x108fe2000800081e */
[----:B-1----:R-:W-:Y:S01]  /*92f0*/  @!P4 FMUL R49, R49, R49 ;  /* 0x000000313131c220 */ /* 0x002fe20000400000 */
[----:B------:R-:W-:Y:S01]  /*9300*/  FSETP.GEU.AND P4, PT, R53, -126, PT ;  /* 0xc2fc00003500780b */ /* 0x000fe20003f8e000 */
[-C--:B------:R-:W-:Y:S01]  /*9310*/  FMUL R156, R156, R32.reuse ;  /* 0x000000209c9c7220 */ /* 0x080fe20000400000 */
[----:B------:R-:W-:Y:S01]  /*9320*/  R2UR UR55, R29 ;  /* 0x000000001d3772ca */ /* 0x000fe200000e0000 */
[-C--:B------:R-:W-:Y:S01]  /*9330*/  FMUL R157, R157, R32.reuse ;  /* 0x000000209d9d7220 */ /* 0x080fe20000400000 */
[----:B------:R-:W-:Y:S01]  /*9340*/  FMUL R160, R160, R32 ;  /* 0x00000020a0a07220 */ /* 0x000fe20000400000 */
[----:B------:R-:W1:Y:S01]  /*9350*/  MUFU.EX2 R38, R42 ;  /* 0x0000002a00267308 */ /* 0x000e620000000800 */
[----:B----4-:R-:W-:Y:S01]  /*9360*/  @!P5 FMUL R48, R48, R48 ;  /* 0x000000303030d220 */ /* 0x010fe20000400000 */
[----:B------:R-:W-:Y:S01]  /*9370*/  FSETP.GEU.AND P5, PT, R24, -126, PT ;  /* 0xc2fc00001800780b */ /* 0x000fe20003fae000 */
[----:B------:R-:W-:Y:S01]  /*9380*/  @!P3 FMUL R46, R46, 0.5 ;  /* 0x3f0000002e2eb820 */ /* 0x000fe20000400000 */
[----:B--2---:R-:W-:Y:S01]  /*9390*/  IADD3 R26, R28, 0x500, RZ ;  /* 0x000005001c1a7810 */ /* 0x004fe20007ffe0ff */
[-C--:B------:R-:W-:Y:S01]  /*93a0*/  FMUL R161, R161, R32.reuse ;  /* 0x00000020a1a17220 */ /* 0x080fe20000400000 */
[-C--:B------:R-:W-:Y:S01]  /*93b0*/  FMUL R164, R164, R32.reuse ;  /* 0x00000020a4a47220 */ /* 0x080fe20000400000 */
[----:B------:R-:W-:Y:S01]  /*93c0*/  FMUL R165, R165, R32 ;  /* 0x00000020a5a57220 */ /* 0x000fe20000400000 */
[----:B------:R-:W-:Y:S01]  /*93d0*/  R2UR UR26, R26 ;  /* 0x000000001a1a72ca */ /* 0x000fe200000e0000 */
[----:B------:R-:W-:Y:S01]  /*93e0*/  VIADD R26, R28, 0x40 ;  /* 0x000000401c1a7836 */ /* 0x000fe20000000000 */
[----:B------:R2:W-:Y:S01]  /*93f0*/  MUFU.EX2 R39, R46 ;  /* 0x0000002e00277308 */ /* 0x0005e20000000800 */
[----:B------:R-:W-:Y:S01]  /*9400*/  @!P4 FMUL R53, R53, 0.5 ;  /* 0x3f0000003535c820 */ /* 0x000fe20000400000 */
[----:B-----5:R-:W-:Y:S01]  /*9410*/  @!P6 FMUL R37, R37, R37 ;  /* 0x000000252525e220 */ /* 0x020fe20000400000 */
[-C--:B------:R-:W-:Y:S01]  /*9420*/  FMUL R154, R154, R33.reuse ;  /* 0x000000219a9a7220 */ /* 0x080fe20000400000 */
[----:B------:R-:W-:Y:S01]  /*9430*/  R2UR UR10, R26 ;  /* 0x000000001a0a72ca */ /* 0x000fe200000e0000 */
[----:B------:R-:W-:Y:S01]  /*9440*/  @!P5 FMUL R24, R24, 0.5 ;  /* 0x3f0000001818d820 */ /* 0x000fe20000400000 */
[----:B------:R-:W-:Y:S01]  /*9450*/  IADD3 R26, R28, 0x240, RZ ;  /* 0x000002401c1a7810 */ /* 0x000fe20007ffe0ff */
[----:B-1----:R-:W-:Y:S01]  /*9460*/  @!P2 FMUL R38, R38, R38 ;  /* 0x000000262626a220 */ /* 0x002fe20000400000 */
[----:B------:R1:W3:Y:S01]  /*9470*/  MUFU.EX2 R40, R53 ;  /* 0x0000003500287308 */ /* 0x0002e20000000800 */
[--C-:B--2---:R-:W-:Y:S01]  /*9480*/  FFMA R46, R27, UR30, -R30.reuse ;  /* 0x0000001e1b2e7c23 */ /* 0x104fe2000800081e */
[----:B------:R-:W-:Y:S01]  /*9490*/  MOV R27, 0x80000020 ;  /* 0x80000020001b7802 */ /* 0x000fe20000000f00 */
[-C--:B------:R-:W-:Y:S01]  /*94a0*/  FMUL R155, R155, R33.reuse ;  /* 0x000000219b9b7220 */ /* 0x080fe20000400000 */
[-C--:B------:R-:W-:Y:S01]  /*94b0*/  FMUL R158, R158, R33.reuse ;  /* 0x000000219e9e7220 */ /* 0x080fe20000400000 */
[-C--:B------:R-:W-:Y:S01]  /*94c0*/  FMUL R159, R159, R33.reuse ;  /* 0x000000219f9f7220 */ /* 0x080fe20000400000 */
[-C--:B------:R-:W-:Y:S01]  /*94d0*/  FMUL R162, R162, R33.reuse ;  /* 0x00000021a2a27220 */ /* 0x080fe20000400000 */
[-C--:B------:R-:W-:Y:S01]  /*94e0*/  FMUL R163, R163, R33.reuse ;  /* 0x00000021a3a37220 */ /* 0x080fe20000400000 */
[-C--:B------:R-:W-:Y:S01]  /*94f0*/  FMUL R166, R166, R33.reuse ;  /* 0x00000021a6a67220 */ /* 0x080fe20000400000 */
[--C-:B-1----:R-:W-:Y:S01]  /*9500*/  FFMA R53, R181, UR30, -R30.reuse ;  /* 0x0000001eb5357c23 */ /* 0x102fe2000800081e */
[----:B------:R-:W-:Y:S01]  /*9510*/  FMUL R167, R167, R33 ;  /* 0x00000021a7a77220 */ /* 0x000fe20000400000 */
[----:B------:R1:W2:Y:S01]  /*9520*/  MUFU.EX2 R29, R24 ;  /* 0x00000018001d7308 */ /* 0x0002a20000000800 */
[----:B------:R-:W-:Y:S01]  /*9530*/  R2UR UR27, R27 ;  /* 0x000000001b1b72ca */ /* 0x000fe200000e0000 */
[----:B------:R-:W-:Y:S01]  /*9540*/  FFMA R181, R25, UR30, -R30 ;  /* 0x0000001e19b57c23 */ /* 0x000fe2000800081e */
[----:B------:R-:W-:Y:S01]  /*9550*/  R2UR UR11, R27 ;  /* 0x000000001b0b72ca */ /* 0x000fe200000e0000 */
[-C--:B------:R-:W-:Y:S01]  /*9560*/  FMUL R136, R136, R32.reuse ;  /* 0x0000002088887220 */ /* 0x080fe20000400000 */
[----:B------:R-:W-:Y:S01]  /*9570*/  R2UR UR18, R26 ;  /* 0x000000001a1272ca */ /* 0x000fe200000e0000 */
[-C--:B------:R-:W-:Y:S01]  /*9580*/  FMUL R137, R137, R32.reuse ;  /* 0x0000002089897220 */ /* 0x080fe20000400000 */
[----:B------:R-:W-:Y:S01]  /*9590*/  R2UR UR19, R27 ;  /* 0x000000001b1372ca */ /* 0x000fe200000e0000 */
[----:B------:R-:W-:Y:S01]  /*95a0*/  FMUL R140, R140, R32 ;  /* 0x000000208c8c7220 */ /* 0x000fe20000400000 */
[----:B------:R-:W-:Y:S01]  /*95b0*/  F2FP.BF16.F32.PACK_AB R25, R35, R34 ;  /* 0x000000222319723e */ /* 0x000fe200000010ff */
[-C--:B------:R-:W-:Y:S01]  /*95c0*/  FMUL R141, R141, R32.reuse ;  /* 0x000000208d8d7220 */ /* 0x080fe20000400000 */
[----:B------:R-:W-:Y:S01]  /*95d0*/  F2FP.BF16.F32.PACK_AB R27, R36, R31 ;  /* 0x0000001f241b723e */ /* 0x000fe200000010ff */
[-C--:B------:R-:W-:Y:S01]  /*95e0*/  FMUL R144, R144, R32.reuse ;  /* 0x0000002090907220 */ /* 0x080fe20000400000 */
[----:B-1----:R-:W-:Y:S01]  /*95f0*/  F2FP.BF16.F32.PACK_AB R24, R48, R49 ;  /* 0x000000313018723e */ /* 0x002fe200000010ff */
[-C--:B------:R-:W-:Y:S01]  /*9600*/  FMUL R145, R145, R32.reuse ;  /* 0x0000002091917220 */ /* 0x080fe20000400000 */
[----:B------:R-:W-:Y:S01]  /*9610*/  F2FP.BF16.F32.PACK_AB R26, R38, R37 ;  /* 0x00000025261a723e */ /* 0x000fe200000010ff */
[-C--:B------:R-:W-:Y:S01]  /*9620*/  FMUL R148, R148, R32.reuse ;  /* 0x0000002094947220 */ /* 0x080fe20000400000 */
[----:B------:R-:W-:Y:S01]  /*9630*/  IADD3 R44, R28, 0x100, RZ ;  /* 0x000001001c2c7810 */ /* 0x000fe20007ffe0ff */
[-C--:B------:R-:W-:Y:S01]  /*9640*/  FMUL R149, R149, R32.reuse ;  /* 0x0000002095957220 */ /* 0x080fe20000400000 */
[----:B------:R-:W-:Y:S01]  /*9650*/  WARPGROUP.ARRIVE ;  /* 0x00000000000079c5 */ /* 0x000fe20000000000 */
[----:B------:R-:W-:Y:S01]  /*9660*/  MOV R45, 0x80000020 ;  /* 0x80000020002d7802 */ /* 0x000fe20000000f00 */
[-C--:B------:R-:W-:Y:S01]  /*9670*/  FMUL R138, R138, R33.reuse ;  /* 0x000000218a8a7220 */ /* 0x080fe20000400000 */
[----:B------:R-:W-:Y:S01]  /*9680*/  R2UR UR50, R44 ;  /* 0x000000002c3272ca */ /* 0x000fe200000e0000 */
[-C--:B------:R-:W-:Y:S01]  /*9690*/  FMUL R139, R139, R33.reuse ;  /* 0x000000218b8b7220 */ /* 0x080fe20000400000 */
[----:B------:R-:W-:Y:S01]  /*96a0*/  R2UR UR51, R45 ;  /* 0x000000002d3372ca */ /* 0x000fe200000e0000 */
[----:B------:R-:W-:Y:S01]  /*96b0*/  HGMMA.64x32x16.F32.BF16 R152, R24, gdesc[UR52].tnspB, R152, gsb0 ;  /* 0x4060003418987df0 */ /* 0x000fe20008001898 */
[-C--:B------:R-:W-:Y:S01]  /*96c0*/  FMUL R142, R142, R33.reuse ;  /* 0x000000218e8e7220 */ /* 0x080fe20000400000 */
[-C--:B------:R-:W-:Y:S01]  /*96d0*/  FMUL R143, R143, R33.reuse ;  /* 0x000000218f8f7220 */ /* 0x080fe20000400000 */
[-C--:B------:R-:W-:Y:S01]  /*96e0*/  FMUL R146, R146, R33.reuse ;  /* 0x0000002192927220 */ /* 0x080fe20000400000 */
[-C--:B------:R-:W-:Y:S01]  /*96f0*/  FMUL R147, R147, R33.reuse ;  /* 0x0000002193937220 */ /* 0x080fe20000400000 */
[-C--:B------:R-:W-:Y:S01]  /*9700*/  FMUL R150, R150, R33.reuse ;  /* 0x0000002196967220 */ /* 0x080fe20000400000 */
[-C--:B------:R-:W-:Y:S01]  /*9710*/  FMUL R151, R151, R33.reuse ;  /* 0x0000002197977220 */ /* 0x080fe20000400000 */
[----:B------:R-:W-:Y:S01]  /*9720*/  VIADD R182, R28, 0x200 ;  /* 0x000002001cb67836 */ /* 0x000fe20000000000 */
[----:B------:R-:W-:Y:S01]  /*9730*/  MOV R183, 0x80000020 ;  /* 0x8000002000b77802 */ /* 0x000fe20000000f00 */
[-C--:B------:R-:W-:Y:S01]  /*9740*/  FMUL R120, R120, R32.reuse ;  /* 0x0000002078787220 */ /* 0x080fe20000400000 */
[-C--:B------:R-:W-:Y:S01]  /*9750*/  FMUL R121, R121, R32.reuse ;  /* 0x0000002079797220 */ /* 0x080fe20000400000 */
[-C--:B------:R-:W-:Y:S01]  /*9760*/  FMUL R124, R124, R32.reuse ;  /* 0x000000207c7c7220 */ /* 0x080fe20000400000 */
[----:B------:R-:W-:Y:S01]  /*9770*/  R2UR UR46, R182 ;  /* 0x00000000b62e72ca */ /* 0x000fe200000e0000 */
[-C--:B------:R-:W-:Y:S01]  /*9780*/  FMUL R125, R125, R32.reuse ;  /* 0x000000207d7d7220 */ /* 0x080fe20000400000 */
[----:B------:R-:W-:Y:S01]  /*9790*/  R2UR UR47, R183 ;  /* 0x00000000b72f72ca */ /* 0x000fe200000e0000 */
        /* <DEDUP_REMOVED lines=12> */
[----:B------:R-:W-:Y:S01]  /*9860*/  IADD3 R44, R28, 0x300, RZ ;  /* 0x000003001c2c7810 */ /* 0x000fe20007ffe0ff */
        /* <DEDUP_REMOVED lines=17> */
[----:B------:R-:W-:Y:S01]  /*9980*/  FMUL R119, R119, R33 ;  /* 0x0000002177777220 */ /* 0x000fe20000400000 */
[----:B------:R-:W-:Y:S01]  /*9990*/  VIADD R182, R28, 0x400 ;  /* 0x000004001cb67836 */ /* 0x000fe20000000000 */
[----:B------:R-:W-:Y:S01]  /*99a0*/  R2UR UR35, R183 ;  /* 0x00000000b72372ca */ /* 0x000fe200000e0000 */
[-C--:B------:R-:W-:Y:S01]  /*99b0*/  FMUL R88, R88, R32.reuse ;  /* 0x0000002058587220 */ /* 0x080fe20000400000 */
[----:B------:R-:W-:Y:S01]  /*99c0*/  FMUL R89, R89, R32 ;  /* 0x0000002059597220 */ /* 0x000fe20000400000 */
[----:B------:R-:W-:-:S02]  /*99d0*/  WARPGROUP.DEPBAR.LE gsb0, 0x0 ;  /* 0x00008000000079c5 */ /* 0x000fc40000010000 */
[----:B------:R-:W-:Y:S01]  /*99e0*/  WARPGROUP.ARRIVE ;  /* 0x00000000000079c5 */ /* 0x000fe20000000000 */
[----:B------:R-:W-:Y:S01]  /*99f0*/  R2UR UR34, R182 ;  /* 0x00000000b62272ca */ /* 0x000fe200000e0000 */
[-C--:B------:R-:W-:Y:S01]  /*9a00*/  FMUL R92, R92, R32.reuse ;  /* 0x000000205c5c7220 */ /* 0x080fe20000400000 */
[-C--:B------:R-:W-:Y:S01]  /*9a10*/  FMUL R93, R93, R32.reuse ;  /* 0x000000205d5d7220 */ /* 0x080fe20000400000 */
        /* <DEDUP_REMOVED lines=48> */
[----:B------:R-:W-:Y:S01]  /*9d20*/  FFMA R185, R185, UR30, -R30 ;  /* 0x0000001eb9b97c23 */ /* 0x000fe2000800081e */
[----:B---3--:R-:W-:Y:S01]  /*9d30*/  @!P4 FMUL R40, R40, R40 ;  /* 0x000000282828c220 */ /* 0x008fe20000400000 */
[----:B--2---:R-:W-:Y:S01]  /*9d40*/  @!P5 FMUL R29, R29, R29 ;  /* 0x0000001d1d1dd220 */ /* 0x004fe20000400000 */
[----:B------:R-:W-:Y:S01]  /*9d50*/  FSETP.GEU.AND P4, PT, R46, -126, PT ;  /* 0xc2fc00002e00780b */ /* 0x000fe20003f8e000 */
[----:B------:R-:W-:-:S02]  /*9d60*/  WARPGROUP.DEPBAR.LE gsb0, 0x0 ;  /* 0x00008000000079c5 */ /* 0x000fc40000010000 */
[----:B------:R-:W-:Y:S01]  /*9d70*/  WARPGROUP.ARRIVE ;  /* 0x00000000000079c5 */ /* 0x000fe20000000000 */
[----:B------:R-:W-:Y:S01]  /*9d80*/  FSETP.GEU.AND P5, PT, R53, -126, PT ;  /* 0xc2fc00003500780b */ /* 0x000fe20003fae000 */
[----:B------:R-:W-:Y:S01]  /*9d90*/  @!P3 FMUL R39, R39, R39 ;  /* 0x000000272727b220 */ /* 0x000fe20000400000 */
[----:B------:R-:W-:Y:S01]  /*9da0*/  FSETP.GEU.AND P6, PT, R185, -126, PT ;  /* 0xc2fc0000b900780b */ /* 0x000fe20003fce000 */
[----:B------:R-:W-:Y:S01]  /*9db0*/  IMAD.MOV.U32 R187, RZ, RZ, -0x7fffffe0 ;  /* 0x80000020ffbb7424 */ /* 0x000fe200078e00ff */
[----:B------:R-:W-:Y:S01]  /*9dc0*/  FSETP.GEU.AND P2, PT, R186, -126, PT ;  /* 0xc2fc0000ba00780b */ /* 0x000fe20003f4e000 */
[----:B------:R-:W-:Y:S01]  /*9dd0*/  HGMMA.64x32x16.F32.BF16 R120, R24, gdesc[UR44].tnspB, R120, gsb0 ;  /* 0x4060002c18787df0 */ /* 0x000fe20008001878 */
[----:B------:R-:W-:Y:S01]  /*9de0*/  FSETP.GEU.AND P3, PT, R178, -126, PT ;  /* 0xc2fc0000b200780b */ /* 0x000fe20003f6e000 */
[----:B------:R-:W-:Y:S01]  /*9df0*/  FFMA R54, R54, UR30, -R30 ;  /* 0x0000001e36367c23 */ /* 0x000fe2000800081e */
[----:B------:R-:W-:Y:S01]  /*9e00*/  R2UR UR7, R187 ;  /* 0x00000000bb0772ca */ /* 0x000fe200000e0000 */
[----:B------:R-:W-:Y:S01]  /*9e10*/  @!P4 FMUL R46, R46, 0.5 ;  /* 0x3f0000002e2ec820 */ /* 0x000fe20000400000 */
[----:B------:R-:W-:Y:S01]  /*9e20*/  IADD3 R182, R28, 0x340, RZ ;  /* 0x000003401cb67810 */ /* 0x000fe20007ffe0ff */
[----:B------:R-:W-:Y:S01]  /*9e30*/  FFMA R34, R33, R172, R34 ;  /* 0x000000ac21227223 */ /* 0x000fe20000000022 */
[----:B------:R-:W-:Y:S01]  /*9e40*/  R2UR UR55, R183 ;  /* 0x00000000b73772ca */ /* 0x000fe200000e0000 */
[----:B------:R-:W-:Y:S01]  /*9e50*/  @!P5 FMUL R53, R53, 0.5 ;  /* 0x3f0000003535d820 */ /* 0x000fe20000400000 */
[----:B------:R-:W-:Y:S01]  /*9e60*/  R2UR UR54, R182 ;  /* 0x00000000b63672ca */ /* 0x000fe200000e0000 */
[----:B------:R-:W-:Y:S01]  /*9e70*/  @!P6 FMUL R185, R185, 0.5 ;  /* 0x3f000000b9b9e820 */ /* 0x000fe20000400000 */
[----:B------:R-:W1:Y:S01]  /*9e80*/  MUFU.EX2 R46, R46 ;  /* 0x0000002e002e7308 */ /* 0x000e620000000800 */
[----:B------:R-:W-:Y:S01]  /*9e90*/  @!P2 FMUL R186, R186, 0.5 ;  /* 0x3f000000babaa820 */ /* 0x000fe20000400000 */
[--C-:B------:R-:W-:Y:S01]  /*9ea0*/  FFMA R182, R43, UR30, -R30.reuse ;  /* 0x0000001e2bb67c23 */ /* 0x100fe2000800081e */
[----:B------:R-:W-:Y:S01]  /*9eb0*/  @!P3 FMUL R178, R178, 0.5 ;  /* 0x3f000000b2b2b820 */ /* 0x000fe20000400000 */
[----:B------:R-:W-:Y:S01]  /*9ec0*/  FFMA R183, R41, UR30, -R30 ;  /* 0x0000001e29b77c23 */ /* 0x000fe2000800081e */
[----:B------:R-:W-:Y:S01]  /*9ed0*/  MOV R187, 0x80000020 ;  /* 0x8000002000bb7802 */ /* 0x000fe20000000f00 */
[----:B------:R-:W-:Y:S01]  /*9ee0*/  FFMA R49, R32, R173, R49 ;  /* 0x000000ad20317223 */ /* 0x000fe20000000031 */
[----:B------:R-:W-:Y:S01]  /*9ef0*/  IADD3 R32, R28, 0x5c0, RZ ;  /* 0x000005c01c207810 */ /* 0x000fe20007ffe0ff */
[----:B------:R2:W3:Y:S01]  /*9f00*/  MUFU.EX2 R42, R185 ;  /* 0x000000b9002a7308 */ /* 0x0004e20000000800 */
[----:B------:R-:W-:Y:S01]  /*9f10*/  MOV R33, 0x80000020 ;  /* 0x8000002000217802 */ /* 0x000fe20000000f00 */
[----:B------:R-:W-:Y:S01]  /*9f20*/  FADD R34, R34, R35 ;  /* 0x0000002322227221 */ /* 0x000fe20000000000 */
[----:B------:R-:W-:Y:S01]  /*9f30*/  FADD R48, R49, R48 ;  /* 0x0000003031307221 */ /* 0x000fe20000000000 */
[----:B------:R-:W-:-:S02]  /*9f40*/  IADD3 R4, R4, 0x1, RZ ;  /* 0x0000000104047810 */ /* 0x000fc40007ffe0ff */
[----:B------:R-:W-:Y:S01]  /*9f50*/  FADD R31, R34, R31 ;  /* 0x0000001f221f7221 */ /* 0x000fe20000000000 */
[----:B------:R-:W-:Y:S01]  /*9f60*/  FADD R37, R48, R37 ;  /* 0x0000002530257221 */ /* 0x000fe20000000000 */
[----:B------:R4:W5:Y:S01]  /*9f70*/  MUFU.EX2 R44, R186 ;  /* 0x000000ba002c7308 */ /* 0x0009620000000800 */
[----:B-1----:R-:W-:Y:S01]  /*9f80*/  @!P4 FMUL R46, R46, R46 ;  /* 0x0000002e2e2ec220 */ /* 0x002fe20000400000 */
[----:B--2---:R-:W-:Y:S01]  /*9f90*/  FFMA R185, R47, UR30, -R30 ;  /* 0x0000001e2fb97c23 */ /* 0x004fe2000800081e */
[----:B------:R-:W-:Y:S01]  /*9fa0*/  FSETP.GEU.AND P4, PT, R182, -126, PT ;  /* 0xc2fc0000b600780b */ /* 0x000fe20003f8e000 */
[----:B------:R-:W-:Y:S01]  /*9fb0*/  FADD R38, R37, R38 ;  /* 0x0000002625267221 */ /* 0x000fe20000000000 */
[----:B------:R-:W-:-:S03]  /*9fc0*/  FADD R36, R31, R36 ;  /* 0x000000241f247221 */ /* 0x000fc60000000000 */
[----:B------:R-:W1:Y:S01]  /*9fd0*/  MUFU.EX2 R45, R178 ;  /* 0x000000b2002d7308 */ /* 0x000e620000000800 */
[----:B---3--:R-:W-:Y:S01]  /*9fe0*/  @!P6 FMUL R42, R42, R42 ;  /* 0x0000002a2a2ae220 */ /* 0x008fe20000400000 */
[----:B----4-:R-:W-:Y:S02]  /*9ff0*/  IADD3 R186, R28, 0x140, RZ ;  /* 0x000001401cba7810 */ /* 0x010fe40007ffe0ff */
[----:B------:R-:W-:Y:S02]  /*a000*/  FSETP.GEU.AND P6, PT, R188, -126, PT ;  /* 0xc2fc0000bc00780b */ /* 0x000fe40003fce000 */
[----:B------:R-:W-:Y:S02]  /*a010*/  R2UR UR6, R186 ;  /* 0x00000000ba0672ca */ /* 0x000fe400000e0000 */
[----:B------:R-:W2:Y:S01]  /*a020*/  MUFU.EX2 R53, R53 ;  /* 0x0000003500357308 */ /* 0x000ea20000000800 */
[----:B-----5:R-:W-:Y:S01]  /*a030*/  @!P2 FMUL R44, R44, R44 ;  /* 0x0000002c2c2ca220 */ /* 0x020fe20000400000 */
[----:B------:R-:W-:Y:S01]  /*a040*/  FSETP.GEU.AND P2, PT, R189, -126, PT ;  /* 0xc2fc0000bd00780b */ /* 0x000fe20003f4e000 */
[----:B------:R-:W-:Y:S01]  /*a050*/  @!P4 FMUL R182, R182, 0.5 ;  /* 0x3f000000b6b6c820 */ /* 0x000fe20000400000 */
[----:B------:R-:W-:Y:S01]  /*a060*/  IADD3 R186, R28, 0x80, RZ ;  /* 0x000000801cba7810 */ /* 0x000fe20007ffe0ff */
[----:B------:R-:W-:-:S02]  /*a070*/  WARPGROUP.DEPBAR.LE gsb0, 0x0 ;  /* 0x00008000000079c5 */ /* 0x000fc40000010000 */
[----:B------:R-:W-:Y:S01]  /*a080*/  WARPGROUP.ARRIVE ;  /* 0x00000000000079c5 */ /* 0x000fe20000000000 */
[----:B-1----:R-:W-:Y:S01]  /*a090*/  @!P3 FMUL R45, R45, R45 ;  /* 0x0000002d2d2db220 */ /* 0x002fe20000400000 */
[----:B------:R-:W-:Y:S01]  /*a0a0*/  FSETP.GEU.AND P3, PT, R181, -126, PT ;  /* 0xc2fc0000b500780b */ /* 0x000fe20003f6e000 */
[----:B------:R-:W-:Y:S01]  /*a0b0*/  @!P6 FMUL R188, R188, 0.5 ;  /* 0x3f000000bcbce820 */ /* 0x000fe20000400000 */
[----:B------:R-:W1:Y:S02]  /*a0c0*/  MUFU.EX2 R182, R182 ;  /* 0x000000b600b67308 */ /* 0x000e640000000800 */
[----:B------:R-:W-:Y:S02]  /*a0d0*/  HGMMA.64x32x16.F32.BF16 R104, R24, gdesc[UR40].tnspB, R104, gsb0 ;  /* 0x4060002818687df0 */ /* 0x000fe40008001868 */
[----:B------:R-:W-:Y:S01]  /*a0e0*/  @!P2 FMUL R189, R189, 0.5 ;  /* 0x3f000000bdbda820 */ /* 0x000fe20000400000 */
[----:B--2---:R-:W-:Y:S01]  /*a0f0*/  @!P5 FMUL R53, R53, R53 ;  /* 0x000000353535d220 */ /* 0x004fe20000400000 */
[----:B------:R-:W-:-:S02]  /*a100*/  FSETP.GEU.AND P5, PT, R193, -126, PT ;  /* 0xc2fc0000c100780b */ /* 0x000fc40003fae000 */
[----:B------:R2:W3:Y:S03]  /*a110*/  MUFU.EX2 R178, R188 ;  /* 0x000000bc00b27308 */ /* 0x0004e60000000800 */
[----:B------:R-:W-:-:S05]  /*a120*/  @!P3 FMUL R181, R181, 0.5 ;  /* 0x3f000000b5b5b820 */ /* 0x000fca0000400000 */
[----:B------:R4:W5:Y:S01]  /*a130*/  MUFU.EX2 R43, R189 ;  /* 0x000000bd002b7308 */ /* 0x0009620000000800 */
[----:B--2---:R-:W-:Y:S02]  /*a140*/  VIADD R188, R28, 0x180 ;  /* 0x000001801cbc7836 */ /* 0x004fe40000000000 */
[----:B------:R-:W-:Y:S01]  /*a150*/  @!P5 FMUL R193, R193, 0.5 ;  /* 0x3f000000c1c1d820 */ /* 0x000fe20000400000 */
[----:B-1----:R-:W-:Y:S01]  /*a160*/  @!P4 FMUL R182, R182, R182 ;  /* 0x000000b6b6b6c220 */ /* 0x002fe20000400000 */
[----:B------:R-:W-:-:S03]  /*a170*/  FSETP.GEU.AND P4, PT, R191, -126, PT ;  /* 0xc2fc0000bf00780b */ /* 0x000fc60003f8e000 */
[----:B------:R-:W1:Y:S01]  /*a180*/  MUFU.EX2 R181, R181 ;  /* 0x000000b500b57308 */ /* 0x000e620000000800 */
[----:B---3--:R-:W-:Y:S01]  /*a190*/  @!P6 FMUL R178, R178, R178 ;  /* 0x000000b2b2b2e220 */ /* 0x008fe20000400000 */
[----:B------:R-:W-:Y:S02]  /*a1a0*/  FSETP.GEU.AND P6, PT, R192, -126, PT ;  /* 0xc2fc0000c000780b */ /* 0x000fe40003fce000 */
[----:B----4-:R-:W-:-:S04]  /*a1b0*/  MOV R189, 0x80000020 ;  /* 0x8000002000bd7802 */ /* 0x010fc80000000f00 */
[----:B------:R-:W2:Y:S01]  /*a1c0*/  MUFU.EX2 R41, R193 ;  /* 0x000000c100297308 */ /* 0x000ea20000000800 */
[----:B-----5:R-:W-:Y:S01]  /*a1d0*/  @!P2 FMUL R43, R43, R43 ;  /* 0x0000002b2b2ba220 */ /* 0x020fe20000400000 */
[----:B------:R-:W-:Y:S01]  /*a1e0*/  FSETP.GEU.AND P2, PT, R183, -126, PT ;  /* 0xc2fc0000b700780b */ /* 0x000fe20003f4e000 */
[----:B------:R-:W-:-:S04]  /*a1f0*/  @!P4 FMUL R191, R191, 0.5 ;  /* 0x3f000000bfbfc820 */ /* 0x000fc80000400000 */
[----:B------:R-:W-:Y:S01]  /*a200*/  @!P6 FMUL R192, R192, 0.5 ;  /* 0x3f000000c0c0e820 */ /* 0x000fe20000400000 */
[----:B-1----:R-:W-:Y:S01]  /*a210*/  @!P3 FMUL R181, R181, R181 ;  /* 0x000000b5b5b5b220 */ /* 0x002fe20000400000 */
[----:B------:R-:W-:Y:S01]  /*a220*/  FSETP.GEU.AND P3, PT, R185, -126, PT ;  /* 0xc2fc0000b900780b */ /* 0x000fe20003f6e000 */
[----:B------:R-:W1:Y:S05]  /*a230*/  MUFU.EX2 R191, R191 ;  /* 0x000000bf00bf7308 */ /* 0x000e6a0000000800 */
[----:B------:R-:W-:Y:S01]  /*a240*/  @!P2 FMUL R183, R183, 0.5 ;  /* 0x3f000000b7b7a820 */ /* 0x000fe20000400000 */
[----:B--2---:R-:W-:Y:S01]  /*a250*/  @!P5 FMUL R41, R41, R41 ;  /* 0x000000292929d220 */ /* 0x004fe20000400000 */
[----:B------:R-:W-:Y:S01]  /*a260*/  FSETP.GEU.AND P5, PT, R184, -126, PT ;  /* 0xc2fc0000b800780b */ /* 0x000fe20003fae000 */
[----:B------:R-:W2:Y:S01]  /*a270*/  MUFU.EX2 R192, R192 ;  /* 0x000000c000c07308 */ /* 0x000ea20000000800 */
[----:B------:R-:W-:-:S02]  /*a280*/  WARPGROUP.DEPBAR.LE gsb0, 0x0 ;  /* 0x00008000000079c5 */ /* 0x000fc40000010000 */
[----:B------:R-:W-:Y:S01]  /*a290*/  WARPGROUP.ARRIVE ;  /* 0x00000000000079c5 */ /* 0x000fe20000000000 */
[----:B------:R-:W-:-:S04]  /*a2a0*/  @!P3 FMUL R185, R185, 0.5 ;  /* 0x3f000000b9b9b820 */ /* 0x000fc80000400000 */
[----:B------:R3:W4:Y:S01]  /*a2b0*/  MUFU.EX2 R47, R183 ;  /* 0x000000b7002f7308 */ /* 0x0007220000000800 */
[----:B------:R-:W-:Y:S01]  /*a2c0*/  HGMMA.64x32x16.F32.BF16 R88, R24, gdesc[UR32].tnspB, R88, gsb0 ;  /* 0x4060002018587df0 */ /* 0x000fe20008001858 */
[----:B-1----:R-:W-:Y:S01]  /*a2d0*/  @!P4 FMUL R191, R191, R191 ;  /* 0x000000bfbfbfc220 */ /* 0x002fe20000400000 */
[----:B------:R-:W-:Y:S01]  /*a2e0*/  FSETP.GEU.AND P4, PT, R180, -126, PT ;  /* 0xc2fc0000b400780b */ /* 0x000fe20003f8e000 */
[----:B------:R-:W-:Y:S01]  /*a2f0*/  @!P5 FMUL R184, R184, 0.5 ;  /* 0x3f000000b8b8d820 */ /* 0x000fe20000400000 */
[----:B--2---:R-:W-:Y:S01]  /*a300*/  @!P6 FMUL R192, R192, R192 ;  /* 0x000000c0c0c0e220 */ /* 0x004fe20000400000 */
[----:B---3--:R-:W-:Y:S01]  /*a310*/  FFMA R183, R50, UR30, -R30 ;  /* 0x0000001e32b77c23 */ /* 0x008fe2000800081e */
[----:B------:R-:W-:-:S03]  /*a320*/  IADD3 R50, R28, 0x680, RZ ;  /* 0x000006801c327810 */ /* 0x000fc60007ffe0ff */
[----:B------:R-:W1:Y:S01]  /*a330*/  MUFU.EX2 R184, R184 ;  /* 0x000000b800b87308 */ /* 0x000e620000000800 */
[----:B------:R-:W-:-:S05]  /*a340*/  FSETP.GEU.AND P6, PT, R183, -126, PT ;  /* 0xc2fc0000b700780b */ /* 0x000fca0003fce000 */
[----:B------:R-:W-:Y:S01]  /*a350*/  @!P4 FMUL R180, R180, 0.5 ;  /* 0x3f000000b4b4c820 */ /* 0x000fe20000400000 */
[----:B----4-:R-:W-:-:S05]  /*a360*/  @!P2 FMUL R47, R47, R47 ;  /* 0x0000002f2f2fa220 */ /* 0x010fca0000400000 */
[----:B------:R-:W2:Y:S02]  /*a370*/  MUFU.EX2 R180, R180 ;  /* 0x000000b400b47308 */ /* 0x000ea40000000800 */
[----:B------:R-:W-:Y:S01]  /*a380*/  @!P6 FMUL R183, R183, 0.5 ;  /* 0x3f000000b7b7e820 */ /* 0x000fe20000400000 */
[----:B-1----:R-:W-:Y:S01]  /*a390*/  @!P5 FMUL R184, R184, R184 ;  /* 0x000000b8b8b8d220 */ /* 0x002fe20000400000 */
[----:B------:R-:W-:Y:S01]  /*a3a0*/  FSETP.GEU.AND P5, PT, R54, -126, PT ;  /* 0xc2fc00003600780b */ /* 0x000fe20003fae000 */
[----:B--2---:R-:W-:-:S12]  /*a3b0*/  @!P4 FMUL R180, R180, R180 ;  /* 0x000000b4b4b4c220 */ /* 0x004fd80000400000 */
[----:B------:R-:W-:-:S06]  /*a3c0*/  @!P5 FMUL R54, R54, 0.5 ;  /* 0x3f0000003636d820 */ /* 0x000fcc0000400000 */
[----:B------:R-:W1:Y:S01]  /*a3d0*/  MUFU.EX2 R54, R54 ;  /* 0x0000003600367308 */ /* 0x000e620000000800 */
[----:B------:R-:W-:Y:S02]  /*a3e0*/  WARPGROUP.DEPBAR.LE gsb0, 0x0 ;  /* 0x00008000000079c5 */ /* 0x000fe40000010000 */
[----:B------:R-:W-:-:S06]  /*a3f0*/  WARPGROUP.ARRIVE ;  /* 0x00000000000079c5 */ /* 0x000fcc0000000000 */
[----:B------:R-:W-:Y:S01]  /*a400*/  HGMMA.64x32x16.F32.BF16 R72, R24, gdesc[UR24].tnspB, R72, gsb0 ;  /* 0x4060001818487df0 */ /* 0x000fe20008001848 */
[----:B-1----:R-:W-:Y:S02]  /*a410*/  @!P5 FMUL R54, R54, R54 ;  /* 0x000000363636d220 */ /* 0x002fe40000400000 */
[----:B------:R-:W-:Y:S02]  /*a420*/  WARPGROUP.DEPBAR.LE gsb0, 0x0 ;  /* 0x00008000000079c5 */ /* 0x000fe40000010000 */
[----:B------:R-:W-:-:S06]  /*a430*/  WARPGROUP.ARRIVE ;  /* 0x00000000000079c5 */ /* 0x000fcc0000000000 */
[----:B------:R-:W-:Y:S03]  /*a440*/  HGMMA.64x32x16.F32.BF16 R56, R24, gdesc[UR20].tnspB, R56, gsb0 ;  /* 0x4060001418387df0 */ /* 0x000fe60008001838 */
[----:B------:R-:W-:Y:S02]  /*a450*/  WARPGROUP.DEPBAR.LE gsb0, 0x0 ;  /* 0x00008000000079c5 */ /* 0x000fe40000010000 */
[----:B------:R-:W-:Y:S02]  /*a460*/  IADD3 R24, R28, 0x440, RZ ;  /* 0x000004401c187810 */ /* 0x000fe40007ffe0ff */
[----:B------:R-:W-:Y:S02]  /*a470*/  MOV R25, 0x80000020 ;  /* 0x8000002000197802 */ /* 0x000fe40000000f00 */
[----:B------:R-:W-:Y:S01]  /*a480*/  R2UR UR34, R24 ;  /* 0x00000000182272ca */ /* 0x000fe200000e0000 */
[----:B------:R-:W-:Y:S01]  /*a490*/  VIADD R24, R28, 0x640 ;  /* 0x000006401c187836 */ /* 0x000fe20000000000 */
[----:B------:R-:W-:-:S02]  /*a4a0*/  R2UR UR35, R25 ;  /* 0x00000000192372ca */ /* 0x000fc400000e0000 */
[----:B------:R-:W-:Y:S02]  /*a4b0*/  IADD3 R26, R28, 0x540, RZ ;  /* 0x000005401c1a7810 */ /* 0x000fe40007ffe0ff */
[----:B------:R-:W-:Y:S02]  /*a4c0*/  MOV R27, 0x80000020 ;  /* 0x80000020001b7802 */ /* 0x000fe40000000f00 */
[----:B------:R-:W-:Y:S02]  /*a4d0*/  MOV R25, 0x80000020 ;  /* 0x8000002000197802 */ /* 0x000fe40000000f00 */
[----:B------:R-:W-:Y:S02]  /*a4e0*/  R2UR UR26, R26 ;  /* 0x000000001a1a72ca */ /* 0x000fe400000e0000 */
[----:B------:R-:W-:Y:S02]  /*a4f0*/  R2UR UR27, R27 ;  /* 0x000000001b1b72ca */ /* 0x000fe400000e0000 */
[----:B------:R-:W-:-:S02]  /*a500*/  R2UR UR22, R24 ;  /* 0x00000000181672ca */ /* 0x000fc400000e0000 */
[----:B------:R-:W-:Y:S02]  /*a510*/  R2UR UR23, R25 ;  /* 0x00000000191772ca */ /* 0x000fe400000e0000 */
[----:B------:R-:W-:Y:S01]  /*a520*/  F2FP.BF16.F32.PACK_AB R24, R40, R39 ;  /* 0x000000272818723e */ /* 0x000fe200000010ff */
[----:B------:R-:W-:Y:S01]  /*a530*/  FADD R39, R38, R39 ;  /* 0x0000002726277221 */ /* 0x000fe20000000000 */
[----:B------:R-:W-:Y:S01]  /*a540*/  F2FP.BF16.F32.PACK_AB R25, R42, R29 ;  /* 0x0000001d2a19723e */ /* 0x000fe200000010ff */
[----:B------:R-:W-:Y:S01]  /*a550*/  FADD R29, R36, R29 ;  /* 0x0000001d241d7221 */ /* 0x000fe20000000000 */
[----:B------:R-:W-:Y:S01]  /*a560*/  F2FP.BF16.F32.PACK_AB R26, R45, R44 ;  /* 0x0000002c2d1a723e */ /* 0x000fe200000010ff */
[----:B------:R-:W-:Y:S01]  /*a570*/  FADD R39, R39, R40 ;  /* 0x0000002827277221 */ /* 0x000fe20000000000 */
[----:B------:R-:W-:Y:S01]  /*a580*/  F2FP.BF16.F32.PACK_AB R27, R53, R46 ;  /* 0x0000002e351b723e */ /* 0x000fe200000010ff */
[----:B------:R-:W-:Y:S02]  /*a590*/  FADD R29, R29, R42 ;  /* 0x0000002a1d1d7221 */ /* 0x000fe40000000000 */
[----:B------:R-:W-:Y:S01]  /*a5a0*/  FADD R44, R39, R44 ;  /* 0x0000002c272c7221 */ /* 0x000fe20000000000 */
[----:B------:R-:W-:Y:S01]  /*a5b0*/  WARPGROUP.ARRIVE ;  /* 0x00000000000079c5 */ /* 0x000fe20000000000 */
[----:B------:R-:W-:-:S02]  /*a5c0*/  FADD R46, R29, R46 ;  /* 0x0000002e1d2e7221 */ /* 0x000fc40000000000 */
[----:B------:R-:W-:Y:S02]  /*a5d0*/  FADD R45, R44, R45 ;  /* 0x0000002d2c2d7221 */ /* 0x000fe40000000000 */
[----:B------:R-:W-:Y:S01]  /*a5e0*/  FADD R46, R46, R53 ;  /* 0x000000352e2e7221 */ /* 0x000fe20000000000 */
[----:B------:R-:W-:Y:S01]  /*a5f0*/  HGMMA.64x32x16.F32.BF16 R152, R24, gdesc[UR8].tnspB, R152, gsb0 ;  /* 0x4060000818987df0 */ /* 0x000fe20008001898 */
[----:B------:R-:W-:Y:S02]  /*a600*/  R2UR UR10, R186 ;  /* 0x00000000ba0a72ca */ /* 0x000fe400000e0000 */
[----:B------:R-:W-:Y:S02]  /*a610*/  R2UR UR11, R187 ;  /* 0x00000000bb0b72ca */ /* 0x000fe400000e0000 */
[----:B------:R-:W-:Y:S02]  /*a620*/  IADD3 R186, R28, 0x280, RZ ;  /* 0x000002801cba7810 */ /* 0x000fe40007ffe0ff */
[----:B------:R-:W-:Y:S01]  /*a630*/  MOV R187, 0x80000020 ;  /* 0x8000002000bb7802 */ /* 0x000fe20000000f00 */
[----:B------:R-:W-:-:S02]  /*a640*/  WARPGROUP.DEPBAR.LE gsb0, 0x0 ;  /* 0x00008000000079c5 */ /* 0x000fc40000010000 */
[----:B------:R-:W-:-:S06]  /*a650*/  WARPGROUP.ARRIVE ;  /* 0x00000000000079c5 */ /* 0x000fcc0000000000 */
[----:B------:R-:W-:Y:S01]  /*a660*/  HGMMA.64x32x16.F32.BF16 R136, R24, gdesc[UR4].tnspB, R136, gsb0 ;  /* 0x4060000418887df0 */ /* 0x000fe20008001888 */
[----:B------:R-:W-:Y:S02]  /*a670*/  R2UR UR6, R188 ;  /* 0x00000000bc0672ca */ /* 0x000fe400000e0000 */
[----:B------:R-:W1:Y:S01]  /*a680*/  MUFU.EX2 R188, R185 ;  /* 0x000000b900bc7308 */ /* 0x000e620000000800 */
[----:B------:R-:W-:Y:S01]  /*a690*/  R2UR UR7, R189 ;  /* 0x00000000bd0772ca */ /* 0x000fe200000e0000 */
[----:B-1----:R-:W-:Y:S01]  /*a6a0*/  @!P3 FMUL R188, R188, R188 ;  /* 0x000000bcbcbcb220 */ /* 0x002fe20000400000 */
[----:B------:R-:W-:-:S13]  /*a6b0*/  FSETP.GEU.AND P3, PT, R52, -126, PT ;  /* 0xc2fc00003400780b */ /* 0x000fda0003f6e000 */
[----:B------:R-:W-:Y:S01]  /*a6c0*/  @!P3 FMUL R52, R52, 0.5 ;  /* 0x3f0000003434b820 */ /* 0x000fe20000400000 */
[----:B------:R-:W-:Y:S02]  /*a6d0*/  WARPGROUP.DEPBAR.LE gsb0, 0x0 ;  /* 0x00008000000079c5 */ /* 0x000fe40000010000 */
[----:B------:R-:W-:-:S06]  /*a6e0*/  WARPGROUP.ARRIVE ;  /* 0x00000000000079c5 */ /* 0x000fcc0000000000 */
[----:B------:R-:W-:Y:S01]  /*a6f0*/  HGMMA.64x32x16.F32.BF16 R120, R24, gdesc[UR16].tnspB, R120, gsb0 ;  /* 0x4060001018787df0 */ /* 0x000fe20008001878 */
[----:B------:R-:W-:Y:S02]  /*a700*/  R2UR UR18, R186 ;  /* 0x00000000ba1272ca */ /* 0x000fe400000e0000 */
[----:B------:R-:W-:Y:S01]  /*a710*/  R2UR UR19, R187 ;  /* 0x00000000bb1372ca */ /* 0x000fe200000e0000 */
[--C-:B------:R-:W-:Y:S01]  /*a720*/  FFMA R187, R51, UR30, -R30.reuse ;  /* 0x0000001e33bb7c23 */ /* 0x100fe2000800081e */
[----:B------:R-:W-:Y:S01]  /*a730*/  IMAD.MOV.U32 R51, RZ, RZ, -0x7fffffe0 ;  /* 0x80000020ff337424 */ /* 0x000fe200078e00ff */
[----:B------:R-:W1:Y:S01]  /*a740*/  MUFU.EX2 R186, R183 ;  /* 0x000000b700ba7308 */ /* 0x000e620000000800 */
[----:B------:R-:W-:Y:S02]  /*a750*/  FFMA R30, R55, UR30, -R30 ;  /* 0x0000001e371e7c23 */ /* 0x000fe4000800081e */
[----:B------:R-:W-:-:S13]  /*a760*/  FSETP.GEU.AND P2, PT, R187, -126, PT ;  /* 0xc2fc0000bb00780b */ /* 0x000fda0003f4e000 */
[----:B------:R-:W-:Y:S01]  /*a770*/  @!P2 FMUL R187, R187, 0.5 ;  /* 0x3f000000bbbba820 */ /* 0x000fe20000400000 */
[----:B-1----:R-:W-:Y:S01]  /*a780*/  @!P6 FMUL R186, R186, R186 ;  /* 0x000000bababae220 */ /* 0x002fe20000400000 */
[----:B------:R-:W-:-:S04]  /*a790*/  FSETP.GEU.AND P6, PT, R30, -126, PT ;  /* 0xc2fc00001e00780b */ /* 0x000fc80003fce000 */
[----:B------:R-:W1:Y:S09]  /*a7a0*/  MUFU.EX2 R187, R187 ;  /* 0x000000bb00bb7308 */ /* 0x000e720000000800 */
[----:B------:R-:W-:-:S06]  /*a7b0*/  @!P6 FMUL R30, R30, 0.5 ;  /* 0x3f0000001e1ee820 */ /* 0x000fcc0000400000 */
[----:B------:R-:W2:Y:S01]  /*a7c0*/  MUFU.EX2 R30, R30 ;  /* 0x0000001e001e7308 */ /* 0x000ea20000000800 */
[----:B-1----:R-:W-:Y:S01]  /*a7d0*/  @!P2 FMUL R187, R187, R187 ;  /* 0x000000bbbbbba220 */ /* 0x002fe20000400000 */
[----:B------:R-:W-:Y:S01]  /*a7e0*/  ISETP.NE.AND P2, PT, R4, 0x4, PT ;  /* 0x000000040400780c */ /* 0x000fe20003f45270 */
[----:B------:R-:W-:Y:S02]  /*a7f0*/  WARPGROUP.DEPBAR.LE gsb0, 0x0 ;  /* 0x00008000000079c5 */ /* 0x000fe40000010000 */
[----:B------:R-:W-:-:S06]  /*a800*/  WARPGROUP.ARRIVE ;  /* 0x00000000000079c5 */ /* 0x000fcc0000000000 */
[----:B------:R-:W-:Y:S01]  /*a810*/  HGMMA.64x32x16.F32.BF16 R104, R24, gdesc[UR52].tnspB, R104, gsb0 ;  /* 0x4060003418687df0 */ /* 0x000fe20008001868 */
[----:B--2---:R-:W-:Y:S02]  /*a820*/  @!P6 FMUL R30, R30, R30 ;  /* 0x0000001e1e1ee220 */ /* 0x004fe40000400000 */
[----:B------:R-:W-:Y:S02]  /*a830*/  WARPGROUP.DEPBAR.LE gsb0, 0x0 ;  /* 0x00008000000079c5 */ /* 0x000fe40000010000 */
[----:B------:R-:W-:-:S06]  /*a840*/  WARPGROUP.ARRIVE ;  /* 0x00000000000079c5 */ /* 0x000fcc0000000000 */
[----:B------:R-:W-:Y:S03]  /*a850*/  HGMMA.64x32x16.F32.BF16 R88, R24, gdesc[UR32].tnspB, R88, gsb0 ;  /* 0x4060002018587df0 */ /* 0x000fe60008001858 */
[----:B------:R-:W-:Y:S02]  /*a860*/  WARPGROUP.DEPBAR.LE gsb0, 0x0 ;  /* 0x00008000000079c5 */ /* 0x000fe40000010000 */
[----:B------:R-:W-:-:S06]  /*a870*/  WARPGROUP.ARRIVE ;  /* 0x00000000000079c5 */ /* 0x000fcc0000000000 */
[----:B------:R-:W-:Y:S03]  /*a880*/  HGMMA.64x32x16.F32.BF16 R72, R24, gdesc[UR24].tnspB, R72, gsb0 ;  /* 0x4060001818487df0 */ /* 0x000fe60008001848 */
[----:B------:R-:W-:Y:S02]  /*a890*/  WARPGROUP.DEPBAR.LE gsb0, 0x0 ;  /* 0x00008000000079c5 */ /* 0x000fe40000010000 */
[----:B------:R-:W-:-:S06]  /*a8a0*/  WARPGROUP.ARRIVE ;  /* 0x00000000000079c5 */ /* 0x000fcc0000000000 */
[----:B------:R-:W-:Y:S03]  /*a8b0*/  HGMMA.64x32x16.F32.BF16 R56, R24, gdesc[UR20].tnspB, R56, gsb0 ;  /* 0x4060001418387df0 */ /* 0x000fe60008001838 */
[----:B------:R-:W-:Y:S02]  /*a8c0*/  WARPGROUP.DEPBAR.LE gsb0, 0x0 ;  /* 0x00008000000079c5 */ /* 0x000fe40000010000 */
[C---:B------:R-:W-:Y:S01]  /*a8d0*/  VIADD R24, R28.reuse, 0x380 ;  /* 0x000003801c187836 */ /* 0x040fe20000000000 */
[----:B------:R-:W-:Y:S02]  /*a8e0*/  MOV R25, 0x80000020 ;  /* 0x8000002000197802 */ /* 0x000fe40000000f00 */
[----:B------:R-:W-:Y:S02]  /*a8f0*/  IADD3 R26, R28, 0x480, RZ ;  /* 0x000004801c1a7810 */ /* 0x000fe40007ffe0ff */
[----:B------:R-:W-:Y:S01]  /*a900*/  R2UR UR22, R24 ;  /* 0x00000000181672ca */ /* 0x000fe200000e0000 */
[----:B------:R-:W-:Y:S01]  /*a910*/  VIADD R24, R28, 0x580 ;  /* 0x000005801c187836 */ /* 0x000fe20000000000 */
[----:B------:R-:W-:-:S02]  /*a920*/  R2UR UR23, R25 ;  /* 0x00000000191772ca */ /* 0x000fc400000e0000 */
[----:B------:R-:W-:Y:S02]  /*a930*/  MOV R27, 0x80000020 ;  /* 0x80000020001b7802 */ /* 0x000fe40000000f00 */
[----:B------:R-:W-:Y:S02]  /*a940*/  MOV R25, 0x80000020 ;  /* 0x8000002000197802 */ /* 0x000fe40000000f00 */
[----:B------:R-:W-:Y:S02]  /*a950*/  R2UR UR26, R26 ;  /* 0x000000001a1a72ca */ /* 0x000fe400000e0000 */
[----:B------:R-:W-:Y:S02]  /*a960*/  R2UR UR27, R27 ;  /* 0x000000001b1b72ca */ /* 0x000fe400000e0000 */
[----:B------:R-:W-:Y:S02]  /*a970*/  R2UR UR34, R24 ;  /* 0x00000000182272ca */ /* 0x000fe400000e0000 */
[----:B------:R-:W-:-:S02]  /*a980*/  R2UR UR35, R25 ;  /* 0x00000000192372ca */ /* 0x000fc400000e0000 */
        /* <DEDUP_REMOVED lines=14> */
[----:B------:R-:W-:Y:S01]  /*aa70*/  R2UR UR10, R50 ;  /* 0x00000000320a72ca */ /* 0x000fe200000e0000 */
[----:B------:R-:W-:Y:S01]  /*aa80*/  FADD R192, R192, R191 ;  /* 0x000000bfc0c07221 */ /* 0x000fe20000000000 */
[----:B------:R-:W-:Y:S01]  /*aa90*/  R2UR UR11, R51 ;  /* 0x00000000330b72ca */ /* 0x000fe200000e0000 */
[----:B------:R-:W-:Y:S01]  /*aaa0*/  FADD R47, R47, R186 ;  /* 0x000000ba2f2f7221 */ /* 0x000fe20000000000 */
[----:B------:R-:W1:Y:S01]  /*aab0*/  MUFU.EX2 R51, R52 ;  /* 0x0000003400337308 */ /* 0x000e620000000800 */
[----:B------:R-:W-:Y:S02]  /*aac0*/  FADD R192, R192, R184 ;  /* 0x000000b8c0c07221 */ /* 0x000fe40000000000 */
[----:B------:R-:W-:-:S04]  /*aad0*/  FADD R47, R47, R187 ;  /* 0x000000bb2f2f7221 */ /* 0x000fc80000000000 */
[----:B------:R-:W-:-:S04]  /*aae0*/  FADD R47, R47, R54 ;  /* 0x000000362f2f7221 */ /* 0x000fc80000000000 */
[----:B------:R-:W-:Y:S01]  /*aaf0*/  FADD R172, R47, R30 ;  /* 0x0000001e2fac7221 */ /* 0x000fe20000000000 */
[----:B-1----:R-:W-:-:S04]  /*ab00*/  @!P3 FMUL R51, R51, R51 ;  /* 0x000000333333b220 */ /* 0x002fc80000400000 */
[----:B------:R-:W-:-:S04]  /*ab10*/  FADD R192, R192, R51 ;  /* 0x00000033c0c07221 */ /* 0x000fc80000000000 */
[----:B------:R-:W-:Y:S01]  /*ab20*/  FADD R173, R192, R180 ;  /* 0x000000b4c0ad7221 */ /* 0x000fe20000000000 */
        /* <DEDUP_REMOVED lines=14> */
[----:B------:R-:W-:Y:S01]  /*ac10*/  HGMMA.64x32x16.F32.BF16 R72, R24, gdesc[UR32].tnspB, R72, gsb0 ;  /* 0x4060002018487df0 */ /* 0x000fe20008001848 */
[----:B------:R-:W-:Y:S02]  /*ac20*/  R2UR UR34, R32 ;  /* 0x00000000202272ca */ /* 0x000fe400000e0000 */
[----:B------:R-:W-:Y:S01]  /*ac30*/  R2UR UR35, R33 ;  /* 0x00000000212372ca */ /* 0x000fe200000e0000 */
[----:B------:R-:W-:Y:S02]  /*ac40*/  WARPGROUP.DEPBAR.LE gsb0, 0x0 ;  /* 0x00008000000079c5 */ /* 0x000fe40000010000 */
[----:B------:R-:W-:-:S06]  /*ac50*/  WARPGROUP.ARRIVE ;  /* 0x00000000000079c5 */ /* 0x000fcc0000000000 */
[----:B------:R-:W-:Y:S03]  /*ac60*/  HGMMA.64x32x16.F32.BF16 R56, R24, gdesc[UR8].tnspB, R56, gsb0 ;  /* 0x4060000818387df0 */ /* 0x000fe60008001838 */
[----:B------:R-:W-:Y:S02]  /*ac70*/  WARPGROUP.DEPBAR.LE gsb0, 0x0 ;  /* 0x00008000000079c5 */ /* 0x000fe40000010000 */
[C---:B------:R-:W-:Y:S02]  /*ac80*/  IADD3 R24, R28.reuse, 0xc0, RZ ;  /* 0x000000c01c187810 */ /* 0x040fe40007ffe0ff */
[----:B------:R-:W-:Y:S02]  /*ac90*/  MOV R25, 0x80000020 ;  /* 0x8000002000197802 */ /* 0x000fe40000000f00 */
[----:B------:R-:W-:Y:S02]  /*aca0*/  IADD3 R26, R28, 0x1c0, RZ ;  /* 0x000001c01c1a7810 */ /* 0x000fe40007ffe0ff */
[----:B------:R-:W-:-:S02]  /*acb0*/  MOV R27, 0x80000020 ;  /* 0x80000020001b7802 */ /* 0x000fc40000000f00 */
[----:B------:R-:W-:Y:S01]  /*acc0*/  R2UR UR6, R24 ;  /* 0x00000000180672ca */ /* 0x000fe200000e0000 */
[----:B------:R-:W-:Y:S01]  /*acd0*/  VIADD R24, R28, 0x2c0 ;  /* 0x000002c01c187836 */ /* 0x000fe20000000000 */
[----:B------:R-:W-:Y:S02]  /*ace0*/  R2UR UR7, R25 ;  /* 0x00000000190772ca */ /* 0x000fe400000e0000 */
[----:B------:R-:W-:Y:S02]  /*acf0*/  R2UR UR10, R26 ;  /* 0x000000001a0a72ca */ /* 0x000fe400000e0000 */
[----:B------:R-:W-:Y:S02]  /*ad00*/  R2UR UR11, R27 ;  /* 0x000000001b0b72ca */ /* 0x000fe400000e0000 */
[----:B------:R-:W-:Y:S02]  /*ad10*/  MOV R25, 0x80000020 ;  /* 0x8000002000197802 */ /* 0x000fe40000000f00 */
[----:B------:R-:W-:-:S02]  /*ad20*/  IADD3 R26, R28, 0x3c0, RZ ;  /* 0x000003c01c1a7810 */ /* 0x000fc40007ffe0ff */
[----:B------:R-:W-:Y:S02]  /*ad30*/  MOV R27, 0x80000020 ;  /* 0x80000020001b7802 */ /* 0x000fe40000000f00 */
[----:B------:R-:W-:Y:S01]  /*ad40*/  R2UR UR18, R24 ;  /* 0x00000000181272ca */ /* 0x000fe200000e0000 */
[----:B------:R-:W-:Y:S01]  /*ad50*/  VIADD R24, R28, 0x4c0 ;  /* 0x000004c01c187836 */ /* 0x000fe20000000000 */
[----:B------:R-:W-:Y:S01]  /*ad60*/  R2UR UR19, R25 ;  /* 0x00000000191372ca */ /* 0x000fe200000e0000 */
[----:B------:R-:W-:Y:S01]  /*ad70*/  IMAD.MOV.U32 R25, RZ, RZ, -0x7fffffe0 ;  /* 0x80000020ff197424 */ /* 0x000fe200078e00ff */
[----:B------:R-:W-:Y:S02]  /*ad80*/  R2UR UR22, R26 ;  /* 0x000000001a1672ca */ /* 0x000fe400000e0000 */
[----:B------:R-:W-:Y:S02]  /*ad90*/  R2UR UR23, R27 ;  /* 0x000000001b1772ca */ /* 0x000fe400000e0000 */
[----:B------:R-:W-:-:S02]  /*ada0*/  IADD3 R26, R28, 0x6c0, RZ ;  /* 0x000006c01c1a7810 */ /* 0x000fc40007ffe0ff */
[----:B------:R-:W-:Y:S02]  /*adb0*/  MOV R27, 0x80000020 ;  /* 0x80000020001b7802 */ /* 0x000fe40000000f00 */
[----:B------:R-:W-:Y:S02]  /*adc0*/  R2UR UR26, R24 ;  /* 0x00000000181a72ca */ /* 0x000fe400000e0000 */
[----:B------:R-:W-:Y:S02]  /*add0*/  R2UR UR27, R25 ;  /* 0x00000000191b72ca */ /* 0x000fe400000e0000 */
[----:B------:R-:W-:Y:S02]  /*ade0*/  R2UR UR42, R26 ;  /* 0x000000001a2a72ca */ /* 0x000fe400000e0000 */
[----:B------:R-:W-:Y:S02]  /*adf0*/  R2UR UR43, R27 ;  /* 0x000000001b2b72ca */ /* 0x000fe400000e0000 */
[----:B------:R-:W-:-:S02]  /*ae00*/  F2FP.BF16.F32.PACK_AB R24, R184, R191 ;  /* 0x000000bfb818723e */ /* 0x000fc400000010ff */
[----:B------:R-:W-:Y:S02]  /*ae10*/  F2FP.BF16.F32.PACK_AB R25, R187, R186 ;  /* 0x000000babb19723e */ /* 0x000fe400000010ff */
[----:B------:R-:W-:Y:S02]  /*ae20*/  F2FP.BF16.F32.PACK_AB R26, R180, R51 ;  /* 0x00000033b41a723e */ /* 0x000fe400000010ff */
[----:B------:R-:W-:-:S04]  /*ae30*/  F2FP.BF16.F32.PACK_AB R27, R30, R54 ;  /* 0x000000361e1b723e */ /* 0x000fc800000010ff */
        /* <DEDUP_REMOVED lines=21> */
[----:B------:R-:W-:-:S05]  /*af90*/  SEL R24, R4, RZ, P2 ;  /* 0x000000ff04187207 */ /* 0x000fca0001000000 */
[----:B------:R-:W-:-:S05]  /*afa0*/  IMAD R4, R24, 0x8, R171 ;  /* 0x0000000818047824 */ /* 0x000fca00078e02ab */
[----:B------:R-:W-:-:S04]  /*afb0*/  PRMT R4, RZ, 0x654, R4 ;  /* 0x00000654ff047816 */ /* 0x000fc80000000004 */
[----:B------:R1:W-:Y:S01]  /*afc0*/  SYNCS.ARRIVE.TRANS64.RED.A1T0 RZ, [R4+URZ], RZ ;  /* 0x000000ff04ff79a7 */ /* 0x0003e2000810043f */
[----:B------:R-:W-:Y:S05]  /*afd0*/  @P1 BRA `(.L_x_45) ;  /* 0x00000004000c1947 */ /* 0x000fea0003800000 */
[----:B------:R-:W-:Y:S01]  /*afe0*/  ISETP.LT.OR P1, PT, R0, 0x1, !P0 ;  /* 0x000000010000780c */ /* 0x000fe20004721670 */
[----:B------:R-:W-:-:S12]  /*aff0*/  BSSY B0, `(.L_x_46) ;  /* 0x0000040000007945 */ /* 0x000fd80003800000 */
[----:B------:R-:W-:Y:S05]  /*b000*/  @P1 BRA `(.L_x_47) ;  /* 0x0000000000f81947 */ /* 0x000fea0003800000 */
[----:B-1----:R-:W-:Y:S02]  /*b010*/  LEA R4, R3, R16, 0x3 ;  /* 0x0000001003047211 */ /* 0x002fe400078e18ff */
[----:B------:R-:W-:Y:S02]  /*b020*/  SHF.L.U32 R25, R2, 0x1f, RZ ;  /* 0x0000001f02197819 */ /* 0x000fe400000006ff */
[----:B------:R-:W-:Y:S02]  /*b030*/  ISETP.NE.AND P2, PT, R5, RZ, PT ;  /* 0x000000ff0500720c */ /* 0x000fe40003f45270 */
[----:B------:R-:W1:Y:S02]  /*b040*/  SYNCS.PHASECHK.TRANS64.TRYWAIT P1, [R4+URZ+0x23020], R25 ;  /* 0x02302019040075a7 */ /* 0x000e64000802017f */
[----:B-1----:R-:W-:Y:S09]  /*b050*/  @!P1 BRA `(.L_x_48) ;  /* 0x00000030002c9947 */ /* 0x002ff20003800000 */
.L_x_97:
[----:B------:R-:W-:Y:S05]  /*b060*/  @P2 BRA `(.L_x_49) ;  /* 0x0000000000142947 */ /* 0x000fea0003800000 */
[----:B------:R-:W-:Y:S02]  /*b070*/  ISETP.NE.AND P1, PT, R190, RZ, PT ;  /* 0x000000ffbe00720c */ /* 0x000fe40003f25270 */
[----:B-1----:R-:W-:-:S04]  /*b080*/  MOV R25, 0x7000 ;  /* 0x0000700000197802 */ /* 0x002fc80000000f00 */
[----:B------:R2:W-:Y:S07]  /*b090*/  SYNCS.ARRIVE.TRANS64 RZ, [R4+URZ+0x23000], R25 ;  /* 0x0230001904ff79a7 */ /* 0x0005ee000800003f */
[----:B------:R-:W-:Y:S05]  /*b0a0*/  @!P1 BRA `(.L_x_49) ;  /* 0x0000000000049947 */ /* 0x000fea0003800000 */
[----:B------:R-:W-:Y:S01]  /*b0b0*/  BPT.TRAP 0x1 ;  /* 0x000000040000795c */ /* 0x000fe20000300000 */
.L_x_49:
[----:B-12---:R-:W-:Y:S01]  /*b0c0*/  IMAD R25, R3, 0x7000, R16 ;  /* 0x0000700003197824 */ /* 0x006fe200078e0210 */
[----:B------:R-:W-:Y:S01]  /*b0d0*/  R2UR UR33, R4 ;  /* 0x00000000042172ca */ /* 0x000fe200000e0000 */
[----:B------:R-:W-:Y:S01]  /*b0e0*/  ULDC.64 UR6, c[0x0][0x198] ;  /* 0x0000660000067ab9 */ /* 0x000fe20000000a00 */
[C---:B------:R-:W-:Y:S01]  /*b0f0*/  R2UR UR35, R6.reuse ;  /* 0x00000000062372ca */ /* 0x040fe200000e0000 */
        /* <DEDUP_REMOVED lines=11> */
[C---:B------:R-:W-:Y:S01]  /*b1b0*/  ISETP.NE.AND P1, PT, R3.reuse, 0x4, PT ;  /* 0x000000040300780c */ /* 0x040fe20003f25270 */
[----:B------:R-:W-:Y:S01]  /*b1c0*/  USHF.L.U32 UR35, UR35, 0x6, URZ ;  /* 0x0000000623237899 */ /* 0x000fe2000800063f */
[----:B------:R-:W-:Y:S01]  /*b1d0*/  VIADD R6, R6, 0x1 ;  /* 0x0000000106067836 */ /* 0x000fe20000000000 */
        /* <DEDUP_REMOVED lines=33> */
.L_x_47:
[----:B------:R-:W-:Y:S05]  /*b3f0*/  BSYNC B0 ;  /* 0x0000000000007941 */ /* 0x000fea0003800000 */
.L_x_46:
[----:B------:R-:W-:-:S07]  /*b400*/  IADD3 R0, R0, -0x1, RZ ;  /* 0xffffffff00007810 */ /* 0x000fce0007ffe0ff */
.L_x_45:
[C---:B------:R-:W-:Y:S01]  /*b410*/  ISETP.GT.AND P3, PT, R177.reuse, 0x1, PT ;  /* 0x00000001b100780c */ /* 0x040fe20003f64270 */
[----:B------:R-:W-:Y:S01]  /*b420*/  VIADD R177, R177, 0xffffffff ;  /* 0xffffffffb1b17836 */ /* 0x000fe20000000000 */
[----:B------:R-:W-:Y:S02]  /*b430*/  IADD3 R179, R179, 0x1, RZ ;  /* 0x00000001b3b37810 */ /* 0x000fe40007ffe0ff */
[----:B-1----:R-:W-:Y:S02]  /*b440*/  IADD3 R4, R24, 0x1, RZ ;  /* 0x0000000118047810 */ /* 0x002fe40007ffe0ff */
[----:B------:R-:W-:Y:S02]  /*b450*/  ISETP.NE.AND P1, PT, R179, 0x4, PT ;  /* 0x00000004b300780c */ /* 0x000fe40003f25270 */
[----:B------:R-:W-:Y:S02]  /*b460*/  ISETP.NE.AND P2, PT, R4, 0x4, PT ;  /* 0x000000040400780c */ /* 0x000fe40003f45270 */
[----:B------:R-:W-:-:S02]  /*b470*/  SEL R25, RZ, 0x1, P1 ;  /* 0x00000001ff197807 */ /* 0x000fc40000800000 */
[----:B------:R-:W-:Y:S02]  /*b480*/  IADD3 R170, R170, 0x40, RZ ;  /* 0x00000040aaaa7810 */ /* 0x000fe40007ffe0ff */
[----:B------:R-:W-:Y:S02]  /*b490*/  LOP3.LUT R174, R174, R25, RZ, 0x3c, !PT ;  /* 0x00000019aeae7212 */ /* 0x000fe400078e3cff */
[----:B------:R-:W-:Y:S02]  /*b4a0*/  MOV R180, R175 ;  /* 0x000000af00b47202 */ /* 0x000fe40000000f00 */
[----:B------:R-:W-:Y:S02]  /*b4b0*/  MOV R178, R176 ;  /* 0x000000b000b27202 */ /* 0x000fe40000000f00 */
[----:B------:R-:W-:Y:S02]  /*b4c0*/  SEL R179, R179, RZ, P1 ;  /* 0x000000ffb3b37207 */ /* 0x000fe40000800000 */
[----:B------:R-:W-:Y:S01]  /*b4d0*/  SEL R4, R4, RZ, P2 ;  /* 0x000000ff04047207 */ /* 0x000fe20001000000 */
[----:B------:R-:W-:Y:S06]  /*b4e0*/  @P3 BRA `(.L_x_50) ;  /* 0xffffffc4006c3947 */ /* 0x000fec000383ffff */
.L_x_37:
[----:B------:R-:W-:Y:S05]  /*b4f0*/  WARPSYNC.ALL ;  /* 0x0000000000007948 */ /* 0x000fea0003800000 */
[----:B------:R-:W2:Y:S01]  /*b500*/  SHFL.BFLY PT, R0, R173, 0x1, 0x1f ;  /* 0x0c201f00ad007f89 */ /* 0x000ea200000e0000 */
[----:B------:R-:W-:Y:S01]  /*b510*/  BSSY B0, `(.L_x_51) ;  /* 0x0000024000007945 */ /* 0x000fe20003800000 */
[----:B------:R-:W-:Y:S01]  /*b520*/  IMAD.MOV.U32 R4, RZ, RZ, 0x7f800000 ;  /* 0x7f800000ff047424 */ /* 0x000fe200078e00ff */
[----:B-1----:R-:W-:Y:S01]  /*b530*/  MOV R24, 0x3f800000 ;  /* 0x3f80000000187802 */ /* 0x002fe20000000f00 */
[----:B------:R-:W1:Y:S01]  /*b540*/  SHFL.BFLY PT, R3, R172, 0x1, 0x1f ;  /* 0x0c201f00ac037f89 */ /* 0x000e6200000e0000 */
[----:B------:R-:W-:Y:S01]  /*b550*/  MOV R2, 0x3f800000 ;  /* 0x3f80000000027802 */ /* 0x000fe20000000f00 */
[----:B--2---:R-:W-:Y:S01]  /*b560*/  FADD R0, R0, R173 ;  /* 0x000000ad00007221 */ /* 0x004fe20000000000 */
[----:B-1----:R-:W-:-:S04]  /*b570*/  FADD R30, R3, R172 ;  /* 0x000000ac031e7221 */ /* 0x002fc80000000000 */
[----:B------:R-:W1:Y:S04]  /*b580*/  SHFL.BFLY PT, R5, R0, 0x2, 0x1f ;  /* 0x0c401f0000057f89 */ /* 0x000e6800000e0000 */
[----:B------:R-:W2:Y:S01]  /*b590*/  SHFL.BFLY PT, R31, R30, 0x2, 0x1f ;  /* 0x0c401f001e1f7f89 */ /* 0x000ea200000e0000 */
[C---:B-1----:R-:W-:Y:S01]  /*b5a0*/  FSETP.NE.AND P0, PT, R0.reuse, -R5, PT ;  /* 0x800000050000720b */ /* 0x042fe20003f05000 */
[----:B------:R-:W-:Y:S01]  /*b5b0*/  FADD R6, R0, R5 ;  /* 0x0000000500067221 */ /* 0x000fe20000000000 */
[----:B------:R-:W-:Y:S01]  /*b5c0*/  MOV R5, 0x7f800000 ;  /* 0x7f80000000057802 */ /* 0x000fe20000000f00 */
[----:B--2---:R-:W-:-:S10]  /*b5d0*/  FADD R7, R30, R31 ;  /* 0x0000001f1e077221 */ /* 0x004fd40000000000 */
[----:B------:R-:W-:Y:S05]  /*b5e0*/  @!P0 BRA `(.L_x_52) ;  /* 0x0000000000588947 */ /* 0x000fea0003800000 */
[----:B------:R-:W-:Y:S01]  /*b5f0*/  VIADD R0, R6, 0x1800000 ;  /* 0x0180000006007836 */ /* 0x000fe20000000000 */
[----:B------:R-:W-:Y:S04]  /*b600*/  BSSY B1, `(.L_x_53) ;  /* 0x000000d000017945 */ /* 0x000fe80003800000 */
[----:B------:R-:W-:-:S04]  /*b610*/  LOP3.LUT R0, R0, 0x7f800000, RZ, 0xc0, !PT ;  /* 0x7f80000000007812 */ /* 0x000fc800078ec0ff */
[----:B------:R-:W-:-:S13]  /*b620*/  ISETP.GT.U32.AND P0, PT, R0, 0x1ffffff, PT ;  /* 0x01ffffff0000780c */ /* 0x000fda0003f04070 */
[----:B------:R-:W-:Y:S05]  /*b630*/  @P0 BRA `(.L_x_54) ;  /* 0x0000000000140947 */ /* 0x000fea0003800000 */
[----:B------:R-:W-:Y:S02]  /*b640*/  MOV R2, R6 ;  /* 0x0000000600027202 */ /* 0x000fe40000000f00 */
[----:B------:R-:W-:-:S07]  /*b650*/  MOV R29, 0xb670 ;  /* 0x0000b670001d7802 */ /* 0x000fce0000000f00 */
[----:B------:R-:W-:Y:S05]  /*b660*/  CALL.REL.NOINC `($__internal_0_$__cuda_sm20_rcp_rn_f32_slowpath) ;  /* 0x0000002800bc7944 */ /* 0x000fea0003c00000 */
[----:B------:R-:W-:Y:S01]  /*b670*/  MOV R2, R0 ;  /* 0x0000000000027202 */ /* 0x000fe20000000f00 */
[----:B------:R-:W-:Y:S06]  /*b680*/  BRA `(.L_x_55) ;  /* 0x0000000000107947 */ /* 0x000fec0003800000 */
.L_x_54:
[----:B------:R-:W1:Y:S02]  /*b690*/  MUFU.RCP R3, R6 ;  /* 0x0000000600037308 */ /* 0x000e640000001000 */
[----:B-1----:R-:W-:-:S04]  /*b6a0*/  FFMA R0, R6, R3, -1 ;  /* 0xbf80000006007423 */ /* 0x002fc80000000003 */
[----:B------:R-:W-:-:S04]  /*b6b0*/  FADD.FTZ R0, -R0, -RZ ;  /* 0x800000ff00007221 */ /* 0x000fc80000010100 */
[----:B------:R-:W-:-:S07]  /*b6c0*/  FFMA R2, R3, R0, R3 ;  /* 0x0000000003027223 */ /* 0x000fce0000000003 */
.L_x_55:
[----:B------:R-:W-:Y:S05]  /*b6d0*/  BSYNC B1 ;  /* 0x0000000000017941 */ /* 0x000fea0003800000 */
.L_x_53:
[----:B------:R-:W-:Y:S01]  /*b6e0*/  FSETP.GEU.AND P0, PT, |R6|, 1.175494350822287508e-38, PT ;  /* 0x008000000600780b */ /* 0x000fe20003f0e200 */
[----:B------:R-:W-:-:S12]  /*b6f0*/  ULDC UR6, c[0x0][0x600] ;  /* 0x0001800000067ab9 */ /* 0x000fd80000000800 */
[----:B------:R-:W-:-:S04]  /*b700*/  @!P0 FMUL R6, R6, 16777216 ;  /* 0x4b80000006068820 */ /* 0x000fc80000400000 */
[----:B------:R-:W1:Y:S02]  /*b710*/  MUFU.LG2 R0, R6 ;  /* 0x0000000600007308 */ /* 0x000e640000000c00 */
[----:B-1----:R-:W-:-:S04]  /*b720*/  @!P0 FADD R0, R0, -24 ;  /* 0xc1c0000000008421 */ /* 0x002fc80000000000 */
[----:B------:R-:W-:-:S04]  /*b730*/  FMUL R0, R0, 0.69314718246459960938 ;  /* 0x3f31721800007820 */ /* 0x000fc80000400000 */
[----:B------:R-:W-:-:S07]  /*b740*/  FFMA R5, R175, UR6, R0 ;  /* 0x00000006af057c23 */ /* 0x000fce0008000000 */
.L_x_52:
[----:B------:R-:W-:Y:S05]  /*b750*/  BSYNC B0 ;  /* 0x0000000000007941 */ /* 0x000fea0003800000 */
.L_x_51:
[----:B------:R-:W-:Y:S01]  /*b760*/  FSETP.NE.AND P0, PT, R30, -R31, PT ;  /* 0x8000001f1e00720b */ /* 0x000fe20003f05000 */
[----:B------:R-:W-:Y:S01]  /*b770*/  ULDC UR4, c[0x0][0x608] ;  /* 0x0001820000047ab9 */ /* 0x000fe20000000800 */
[----:B------:R-:W-:Y:S01]  /*b780*/  BSSY B0, `(.L_x_56) ;  /* 0x0000051000007945 */ /* 0x000fe20003800000 */
[----:B------:R-:W-:-:S04]  /*b790*/  FMUL R2, R2, UR4 ;  /* 0x0000000402027c20 */ /* 0x000fc80008400000 */
        /* <DEDUP_REMOVED lines=56> */
[----:B------:R-:W-:Y:S06]  /*bb20*/  @!P0 BRA `(.L_x_57) ;  /* 0x0000000000588947 */ /* 0x000fec0003800000 */
[----:B------:R-:W-:Y:S01]  /*bb30*/  IADD3 R0, R7, 0x1800000, RZ ;  /* 0x0180000007007810 */ /* 0x000fe20007ffe0ff */
[----:B------:R-:W-:Y:S03]  /*bb40*/  BSSY B1, `(.L_x_58) ;  /* 0x000000d000017945 */ /* 0x000fe60003800000 */
[----:B------:R-:W-:-:S04]  /*bb50*/  LOP3.LUT R0, R0, 0x7f800000, RZ, 0xc0, !PT ;  /* 0x7f80000000007812 */ /* 0x000fc800078ec0ff */
[----:B------:R-:W-:-:S13]  /*bb60*/  ISETP.GT.U32.AND P0, PT, R0, 0x1ffffff, PT ;  /* 0x01ffffff0000780c */ /* 0x000fda0003f04070 */
[----:B------:R-:W-:Y:S05]  /*bb70*/  @P0 BRA `(.L_x_59) ;  /* 0x0000000000140947 */ /* 0x000fea0003800000 */
[----:B------:R-:W-:Y:S01]  /*bb80*/  IMAD.MOV.U32 R2, RZ, RZ, R7 ;  /* 0x000000ffff027224 */ /* 0x000fe200078e0007 */
[----:B------:R-:W-:-:S07]  /*bb90*/  MOV R29, 0xbbb0 ;  /* 0x0000bbb0001d7802 */ /* 0x000fce0000000f00 */
[----:B------:R-:W-:Y:S05]  /*bba0*/  CALL.REL.NOINC `($__internal_0_$__cuda_sm20_rcp_rn_f32_slowpath) ;  /* 0x00000024006c7944 */ /* 0x000fea0003c00000 */
[----:B------:R-:W-:Y:S01]  /*bbb0*/  MOV R24, R0 ;  /* 0x0000000000187202 */ /* 0x000fe20000000f00 */
[----:B------:R-:W-:Y:S06]  /*bbc0*/  BRA `(.L_x_60) ;  /* 0x0000000000107947 */ /* 0x000fec0003800000 */
.L_x_59:
[----:B------:R-:W1:Y:S02]  /*bbd0*/  MUFU.RCP R24, R7 ;  /* 0x0000000700187308 */ /* 0x000e640000001000 */
[----:B-1----:R-:W-:-:S04]  /*bbe0*/  FFMA R0, R7, R24, -1 ;  /* 0xbf80000007007423 */ /* 0x002fc80000000018 */
[----:B------:R-:W-:-:S04]  /*bbf0*/  FADD.FTZ R3, -R0, -RZ ;  /* 0x800000ff00037221 */ /* 0x000fc80000010100 */
[----:B------:R-:W-:-:S07]  /*bc00*/  FFMA R24, R24, R3, R24 ;  /* 0x0000000318187223 */ /* 0x000fce0000000018 */
.L_x_60:
[----:B------:R-:W-:Y:S05]  /*bc10*/  BSYNC B1 ;  /* 0x0000000000017941 */ /* 0x000fea0003800000 */
.L_x_58:
[----:B------:R-:W-:Y:S01]  /*bc20*/  FSETP.GEU.AND P0, PT, |R7|, 1.175494350822287508e-38, PT ;  /* 0x008000000700780b */ /* 0x000fe20003f0e200 */
[----:B------:R-:W-:-:S12]  /*bc30*/  ULDC UR4, c[0x0][0x600] ;  /* 0x0001800000047ab9 */ /* 0x000fd80000000800 */
[----:B------:R-:W-:-:S04]  /*bc40*/  @!P0 FMUL R7, R7, 16777216 ;  /* 0x4b80000007078820 */ /* 0x000fc80000400000 */
[----:B------:R-:W1:Y:S02]  /*bc50*/  MUFU.LG2 R0, R7 ;  /* 0x0000000700007308 */ /* 0x000e640000000c00 */
[----:B-1----:R-:W-:-:S04]  /*bc60*/  @!P0 FADD R0, R0, -24 ;  /* 0xc1c0000000008421 */ /* 0x002fc80000000000 */
[----:B------:R-:W-:-:S04]  /*bc70*/  FMUL R3, R0, 0.69314718246459960938 ;  /* 0x3f31721800037820 */ /* 0x000fc80000400000 */
[----:B------:R-:W-:-:S07]  /*bc80*/  FFMA R4, R176, UR4, R3 ;  /* 0x00000004b0047c23 */ /* 0x000fce0008000003 */
.L_x_57:
[----:B------:R-:W-:Y:S05]  /*bc90*/  BSYNC B0 ;  /* 0x0000000000007941 */ /* 0x000fea0003800000 */
.L_x_56:
[C---:B------:R-:W-:Y:S01]  /*bca0*/  LOP3.LUT P0, RZ, R17.reuse, 0x3, RZ, 0xc0, !PT ;  /* 0x0000000311ff7812 */ /* 0x040fe2000780c0ff */
[----:B------:R-:W-:Y:S01]  /*bcb0*/  ULDC UR4, c[0x0][0x608] ;  /* 0x0001820000047ab9 */ /* 0x000fe20000000800 */
[----:B------:R-:W-:Y:S01]  /*bcc0*/  LOP3.LUT R23, R17, 0x7f, RZ, 0xc0, !PT ;  /* 0x0000007f11177812 */ /* 0x000fe200078ec0ff */
[----:B------:R-:W-:Y:S01]  /*bcd0*/  FMUL R0, R24, UR4 ;  /* 0x0000000418007c20 */ /* 0x000fe20008400000 */
[----:B------:R-:W-:Y:S01]  /*bce0*/  ULDC.64 UR8, c[0x0][0x208] ;  /* 0x0000820000087ab9 */ /* 0x000fe20000000a00 */
[----:B------:R-:W-:Y:S01]  /*bcf0*/  BSSY B0, `(.L_x_61) ;  /* 0x0000040000007945 */ /* 0x000fe20003800000 */
[----:B------:R-:W-:Y:S01]  /*bd00*/  SHF.R.U32.HI R25, RZ, 0x5, R23 ;  /* 0x00000005ff197819 */ /* 0x000fe20000011617 */
        /* <DEDUP_REMOVED lines=40> */
[----:B------:R-:W-:Y:S06]  /*bf90*/  @P0 BRA `(.L_x_62) ;  /* 0x0000000000540947 */ /* 0x000fec0003800000 */
[----:B------:R-:W1:Y:S01]  /*bfa0*/  S2UR UR4, SR_CTAID.X ;  /* 0x00000000000479c3 */ /* 0x000e620000002500 */
[----:B------:R-:W-:Y:S02]  /*bfb0*/  SHF.R.U32.HI R2, RZ, 0x2, R17 ;  /* 0x00000002ff027819 */ /* 0x000fe40000011611 */
[----:B------:R-:W-:Y:S02]  /*bfc0*/  SHF.L.U32 R3, R25, 0x4, RZ ;  /* 0x0000000419037819 */ /* 0x000fe400000006ff */
[----:B------:R-:W-:-:S04]  /*bfd0*/  LOP3.LUT R2, R2, 0x7, RZ, 0xc0, !PT ;  /* 0x0000000702027812 */ /* 0x000fc800078ec0ff */
[----:B------:R-:W-:Y:S01]  /*bfe0*/  LOP3.LUT R2, R3, 0xfffffff0, R2, 0xe2, !PT ;  /* 0xfffffff003027812 */ /* 0x000fe200078ee202 */
[----:B-1----:R-:W-:-:S03]  /*bff0*/  USHF.L.U32 UR6, UR4, 0x6, URZ ;  /* 0x0000000604067899 */ /* 0x002fc6000800063f */
[----:B------:R-:W-:Y:S02]  /*c000*/  ULDC.64 UR4, c[0x0][0x688] ;  /* 0x0001a20000047ab9 */ /* 0x000fe40000000a00 */
[----:B------:R-:W-:Y:S02]  /*c010*/  UIMAD UR4, UR36, UR4, UR6 ;  /* 0x00000004240472a4 */ /* 0x000fe4000f8e0206 */
[----:B------:R-:W-:Y:S02]  /*c020*/  LOP3.LUT R6, R2, UR6, RZ, 0xfc, !PT ;  /* 0x0000000602067c12 */ /* 0x000fe4000f8efcff */
[----:B------:R-:W-:Y:S02]  /*c030*/  UIMAD UR4, UR37, UR5, UR4 ;  /* 0x00000005250472a4 */ /* 0x000fe4000f8e0204 */
[C---:B------:R-:W-:Y:S01]  /*c040*/  IADD3 R7, R6.reuse, 0x8, RZ ;  /* 0x0000000806077810 */ /* 0x040fe20007ffe0ff */
[----:B------:R-:W-:Y:S02]  /*c050*/  ULDC UR5, c[0x0][0x288] ;  /* 0x0000a20000057ab9 */ /* 0x000fe40000000800 */
[----:B------:R-:W-:-:S02]  /*c060*/  ISETP.GE.U32.AND P0, PT, R6, UR5, PT ;  /* 0x0000000506007c0c */ /* 0x000fc4000bf06070 */
[----:B------:R-:W-:Y:S02]  /*c070*/  IADD3 R3, P2, R2, UR4, RZ ;  /* 0x0000000402037c10 */ /* 0x000fe4000ff5e0ff */
[----:B------:R-:W-:Y:S01]  /*c080*/  ISETP.GE.U32.AND P1, PT, R7, UR5, PT ;  /* 0x0000000507007c0c */ /* 0x000fe2000bf26070 */
[----:B------:R-:W-:Y:S02]  /*c090*/  ULDC.64 UR4, c[0x0][0x680] ;  /* 0x0001a00000047ab9 */ /* 0x000fe40000000a00 */
[----:B------:R-:W-:Y:S01]  /*c0a0*/  IMAD.X R6, RZ, RZ, RZ, P2 ;  /* 0x000000ffff067224 */ /* 0x000fe200010e06ff */
[----:B------:R-:W-:-:S04]  /*c0b0*/  LEA R2, P2, R3, UR4, 0x2 ;  /* 0x0000000403027c11 */ /* 0x000fc8000f8410ff */
[----:B------:R-:W-:-:S05]  /*c0c0*/  LEA.HI.X R3, R3, UR5, R6, 0x2, P2 ;  /* 0x0000000503037c11 */ /* 0x000fca00090f1406 */
[----:B------:R1:W-:Y:S04]  /*c0d0*/  @!P0 STG.E desc[UR8][R2.64], R5 ;  /* 0x0000000502008986 */ /* 0x0003e8000c101908 */
[----:B------:R1:W-:Y:S02]  /*c0e0*/  @!P1 STG.E desc[UR8][R2.64+0x20], R4 ;  /* 0x0000200402009986 */ /* 0x0003e4000c101908 */
.L_x_62:
[----:B------:R-:W-:Y:S05]  /*c0f0*/  BSYNC B0 ;  /* 0x0000000000007941 */ /* 0x000fea0003800000 */
.L_x_61:
[----:B------:R-:W-:Y:S01]  /*c100*/  ULDC.64 UR4, c[0x0][0x730] ;  /* 0x0001cc0000047ab9 */ /* 0x000fe20000000a00 */
[-C--:B------:R-:W-:Y:S01]  /*c110*/  FMUL R74, R74, R0.reuse ;  /* 0x000000004a4a7220 */ /* 0x080fe20000400000 */
[----:B------:R-:W-:Y:S01]  /*c120*/  ISETP.NE.U32.AND P0, PT, RZ, UR4, PT ;  /* 0x00000004ff007c0c */ /* 0x000fe2000bf05070 */
[-C--:B------:R-:W-:Y:S01]  /*c130*/  FMUL R38, R75, R0.reuse ;  /* 0x000000004b267220 */ /* 0x080fe20000400000 */
[-C--:B------:R-:W-:Y:S01]  /*c140*/  FMUL R78, R78, R0.reuse ;  /* 0x000000004e4e7220 */ /* 0x080fe20000400000 */
[-C--:B------:R-:W-:Y:S01]  /*c150*/  FMUL R36, R79, R0.reuse ;  /* 0x000000004f247220 */ /* 0x080fe20000400000 */
[----:B------:R-:W-:Y:S01]  /*c160*/  ISETP.NE.AND.EX P0, PT, RZ, UR5, PT, P0 ;  /* 0x00000005ff007c0c */ /* 0x000fe2000bf05300 */
        /* <DEDUP_REMOVED lines=13> */
[----:B------:R-:W-:Y:S02]  /*c240*/  ULDC.64 UR4, c[0x0][0x728] ;  /* 0x0001ca0000047ab9 */ /* 0x000fe40000000a00 */
[----:B------:R-:W-:-:S04]  /*c250*/  ISETP.NE.U32.AND P0, PT, RZ, UR4, PT ;  /* 0x00000004ff007c0c */ /* 0x000fc8000bf05070 */
[----:B------:R-:W-:-:S13]  /*c260*/  ISETP.NE.AND.EX P0, PT, RZ, UR5, PT, P0 ;  /* 0x00000005ff007c0c */ /* 0x000fda000bf05300 */
[----:B------:R-:W-:Y:S05]  /*c270*/  @!P0 BRA `(.L_x_64) ;  /* 0x00000000000c8947 */ /* 0x000fea0003800000 */
[----:B-1----:R-:W1:Y:S02]  /*c280*/  LDC.64 R2, c[0x0][0x728] ;  /* 0x0001ca00ff027b82 */ /* 0x002e640000000a00 */
[----:B-1----:R2:W5:Y:S01]  /*c290*/  LDG.E R19, desc[UR8][R2.64] ;  /* 0x0000000802137981 */ /* 0x002562000c1e1900 */
[----:B------:R-:W-:Y:S05]  /*c2a0*/  BRA `(.L_x_63) ;  /* 0x0000000000047947 */ /* 0x000fea0003800000 */
.L_x_64:
[----:B------:R-:W3:Y:S02]  /*c2b0*/  LDC R19, c[0x0][0x720] ;  /* 0x0001c800ff137b82 */ /* 0x000ee40000000800 */
.L_x_63:
[----:B------:R-:W-:-:S04]  /*c2c0*/  MOV R0, RZ ;  /* 0x000000ff00007202 */ /* 0x000fc80000000f00 */
[----:B------:R-:W-:-:S13]  /*c2d0*/  LOP3.LUT P0, RZ, R0, 0x1bf, RZ, 0xc0, !PT ;  /* 0x000001bf00ff7812 */ /* 0x000fda000780c0ff */
[----:B------:R-:W-:Y:S05]  /*c2e0*/  @!P0 BRA `(.L_x_65) ;  /* 0x0000000000408947 */ /* 0x000fea0003800000 */
[----:B-12---:R-:W-:Y:S01]  /*c2f0*/  MOV R2, 0x0 ;  /* 0x0000000000027802 */ /* 0x006fe20000000f00 */
[----:B------:R-:W-:Y:S01]  /*c300*/  ULDC.64 UR4, c[0x4][0x70] ;  /* 0x01001c0000047ab9 */ /* 0x000fe20000000a00 */
[----:B------:R-:W-:Y:S01]  /*c310*/  ULDC.64 UR6, c[0x4][0x8] ;  /* 0x0100020000067ab9 */ /* 0x000fe20000000a00 */
[----:B------:R-:W-:Y:S01]  /*c320*/  MOV R4, UR4 ;  /* 0x0000000400047c02 */ /* 0x000fe20008000f00 */
[----:B------:R-:W-:Y:S01]  /*c330*/  IMAD.MOV.U32 R12, RZ, RZ, 0x1 ;  /* 0x00000001ff0c7424 */ /* 0x000fe200078e00ff */
[----:B------:R-:W-:Y:S01]  /*c340*/  MOV R5, UR5 ;  /* 0x0000000500057c02 */ /* 0x000fe20008000f00 */
[----:B------:R-:W1:Y:S01]  /*c350*/  LDC.64 R2, c[0x4][R2] ;  /* 0x0100000002027b82 */ /* 0x000e620000000a00 */
[----:B------:R-:W-:Y:S01]  /*c360*/  ULDC.64 UR4, c[0x4][0x78] ;  /* 0x01001e0000047ab9 */ /* 0x000fe20000000a00 */
[----:B------:R-:W-:Y:S01]  /*c370*/  MOV R10, UR6 ;  /* 0x00000006000a7c02 */ /* 0x000fe20008000f00 */
[----:B------:R-:W-:Y:S01]  /*c380*/  IMAD.U32 R7, RZ, RZ, UR5 ;  /* 0x00000005ff077e24 */ /* 0x000fe2000f8e00ff */
[----:B------:R-:W-:-:S02]  /*c390*/  MOV R6, UR4 ;  /* 0x0000000400067c02 */ /* 0x000fc40008000f00 */
[----:B------:R-:W-:Y:S02]  /*c3a0*/  MOV R11, UR7 ;  /* 0x00000007000b7c02 */ /* 0x000fe40008000f00 */
[----:B------:R-:W-:Y:S02]  /*c3b0*/  MOV R8, 0x70 ;  /* 0x0000007000087802 */ /* 0x000fe40000000f00 */
[----:B------:R-:W-:-:S07]  /*c3c0*/  MOV R13, RZ ;  /* 0x000000ff000d7202 */ /* 0x000fce0000000f00 */
[----:B------:R-:W-:-:S07]  /*c3d0*/  LEPC R20, `(.L_x_65) ;  /* 0x000000001014794e */ /* 0x000fce0000000000 */
[----:B-1-3-5:R-:W-:Y:S05]  /*c3e0*/  CALL.ABS.NOINC R2 ;  /* 0x0000000002007343 */ /* 0x02afea0003c00000 */
.L_x_65:
[----:B------:R-:W-:-:S13]  /*c3f0*/  LOP3.LUT P0, RZ, R16, 0x1bf, RZ, 0xc0, !PT ;  /* 0x000001bf10ff7812 */ /* 0x000fda000780c0ff */
[----:B------:R-:W-:Y:S05]  /*c400*/  @!P0 BRA `(.L_x_66) ;  /* 0x0000000000408947 */ /* 0x000fea0003800000 */
[----:B-12---:R-:W-:Y:S01]  /*c410*/  MOV R2, 0x0 ;  /* 0x0000000000027802 */ /* 0x006fe20000000f00 */
[----:B------:R-:W-:Y:S01]  /*c420*/  ULDC.64 UR4, c[0x4][0x70] ;  /* 0x01001c0000047ab9 */ /* 0x000fe20000000a00 */
[----:B------:R-:W-:Y:S01]  /*c430*/  ULDC.64 UR6, c[0x4][0x78] ;  /* 0x01001e0000067ab9 */ /* 0x000fe20000000a00 */
[----:B------:R-:W-:Y:S01]  /*c440*/  MOV R4, UR4 ;  /* 0x0000000400047c02 */ /* 0x000fe20008000f00 */
[----:B------:R-:W-:Y:S01]  /*c450*/  IMAD.U32 R6, RZ, RZ, UR6 ;  /* 0x00000006ff067e24 */ /* 0x000fe2000f8e00ff */
[----:B------:R-:W-:Y:S01]  /*c460*/  MOV R5, UR5 ;  /* 0x0000000500057c02 */ /* 0x000fe20008000f00 */
[----:B------:R-:W1:Y:S01]  /*c470*/  LDC.64 R2, c[0x4][R2] ;  /* 0x0100000002027b82 */ /* 0x000e620000000a00 */
[----:B------:R-:W-:Y:S01]  /*c480*/  ULDC.64 UR4, c[0x4][0x10] ;  /* 0x0100040000047ab9 */ /* 0x000fe20000000a00 */
[----:B------:R-:W-:Y:S01]  /*c490*/  MOV R7, UR7 ;  /* 0x0000000700077c02 */ /* 0x000fe20008000f00 */
[----:B------:R-:W-:Y:S01]  /*c4a0*/  IMAD.MOV.U32 R8, RZ, RZ, 0x70 ;  /* 0x00000070ff087424 */ /* 0x000fe200078e00ff */
[----:B------:R-:W-:-:S02]  /*c4b0*/  MOV R10, UR4 ;  /* 0x00000004000a7c02 */ /* 0x000fc40008000f00 */
[----:B------:R-:W-:Y:S02]  /*c4c0*/  MOV R11, UR5 ;  /* 0x00000005000b7c02 */ /* 0x000fe40008000f00 */
[----:B------:R-:W-:Y:S02]  /*c4d0*/  MOV R12, 0x1 ;  /* 0x00000001000c7802 */ /* 0x000fe40000000f00 */
[----:B------:R-:W-:-:S07]  /*c4e0*/  MOV R13, RZ ;  /* 0x000000ff000d7202 */ /* 0x000fce0000000f00 */
[----:B------:R-:W-:-:S07]  /*c4f0*/  LEPC R20, `(.L_x_66) ;  /* 0x000000001014794e */ /* 0x000fce0000000000 */
[----:B-1-3-5:R-:W-:Y:S05]  /*c500*/  CALL.ABS.NOINC R2 ;  /* 0x0000000002007343 */ /* 0x02afea0003c00000 */
.L_x_66:
[----:B------:R-:W-:Y:S01]  /*c510*/  ULDC.64 UR4, c[0x0][0x730] ;  /* 0x0001cc0000047ab9 */ /* 0x000fe20000000a00 */
[----:B------:R-:W-:Y:S02]  /*c520*/  SHF.L.U32 R0, R17, 0x5, RZ ;  /* 0x0000000511007819 */ /* 0x000fe400000006ff */
[----:B------:R-:W-:Y:S02]  /*c530*/  ISETP.NE.U32.AND P0, PT, RZ, UR4, PT ;  /* 0x00000004ff007c0c */ /* 0x000fe4000bf05070 */
[----:B-12---:R-:W-:Y:S02]  /*c540*/  SHF.R.U32.HI R3, RZ, 0x1, R17 ;  /* 0x00000001ff037819 */ /* 0x006fe40000011611 */
[----:B------:R-:W-:Y:S02]  /*c550*/  ISETP.NE.AND.EX P0, PT, RZ, UR5, PT, P0 ;  /* 0x00000005ff007c0c */ /* 0x000fe4000bf05300 */
[C---:B------:R-:W-:Y:S02]  /*c560*/  LOP3.LUT R2, R0.reuse, 0xc0, RZ, 0xc0, !PT ;  /* 0x000000c000027812 */ /* 0x040fe400078ec0ff */
[----:B------:R-:W-:-:S02]  /*c570*/  LOP3.LUT R4, R0, 0x20, RZ, 0xc0, !PT ;  /* 0x0000002000047812 */ /* 0x000fc400078ec0ff */
[----:B------:R-:W-:Y:S01]  /*c580*/  LOP3.LUT R2, R2, 0x8, R3, 0xf8, !PT ;  /* 0x0000000802027812 */ /* 0x000fe200078ef803 */
[----:B------:R-:W-:Y:S01]  /*c590*/  IMAD.SHL.U32 R3, R17, 0x4, RZ ;  /* 0x0000000411037824 */ /* 0x000fe200078e00ff */
[----:B------:R-:W-:Y:S02]  /*c5a0*/  IADD3 R23, R23, 0x1f, RZ ;  /* 0x0000001f17177810 */ /* 0x000fe40007ffe0ff */
[----:B------:R-:W-:Y:S02]  /*c5b0*/  LEA R4, R25, R4, 0x9 ;  /* 0x0000000419047211 */ /* 0x000fe400078e48ff */
[----:B------:R-:W-:Y:S01]  /*c5c0*/  LOP3.LUT R3, R2, 0x18, R3, 0x78, !PT ;  /* 0x0000001802037812 */ /* 0x000fe200078e7803 */
[----:B---3-5:R-:W1:Y:S01]  /*c5d0*/  @P0 LDC R19, c[0x0][0x720] ;  /* 0x0001c800ff130b82 */ /* 0x028e620000000800 */
[----:B------:R-:W-:Y:S02]  /*c5e0*/  LOP3.LUT R0, R0, 0x100, RZ, 0xc0, !PT ;  /* 0x0000010000007812 */ /* 0x000fe400078ec0ff */
[----:B------:R-:W-:-:S02]  /*c5f0*/  ISETP.GT.U32.AND P1, PT, R23, 0x3e, PT ;  /* 0x0000003e1700780c */ /* 0x000fc40003f24070 */
[----:B------:R-:W-:Y:S02]  /*c600*/  IADD3 R3, R3, R4, R0 ;  /* 0x0000000403037210 */ /* 0x000fe40007ffe000 */
[----:B------:R-:W-:-:S03]  /*c610*/  LOP3.LUT P0, RZ, R17, 0x4, RZ, 0xc0, !PT ;  /* 0x0000000411ff7812 */ /* 0x000fc6000780c0ff */
[----:B------:R-:W-:-:S05]  /*c620*/  IMAD R3, R3, 0x2, R16 ;  /* 0x0000000203037824 */ /* 0x000fca00078e0210 */
[----:B------:R-:W-:Y:S01]  /*c630*/  IADD3 R17, R3, 0x1000, RZ ;  /* 0x0000100003117810 */ /* 0x000fe20007ffe0ff */
[-C--:B-1----:R-:W-:Y:S01]  /*c640*/  FMUL R5, R154, R19.reuse ;  /* 0x000000139a057220 */ /* 0x082fe20000400000 */
        /* <DEDUP_REMOVED lines=15> */
[----:B------:R-:W-:Y:S01]  /*c740*/  F2FP.BF16.F32.PACK_AB R5, R0, R5 ;  /* 0x000000050005723e */ /* 0x000fe200000010ff */
[-C--:B------:R-:W-:Y:S01]  /*c750*/  FMUL R52, R122, R19.reuse ;  /* 0x000000137a347220 */ /* 0x080fe20000400000 */
[----:B------:R-:W-:Y:S01]  /*c760*/  MOV R0, 0x10 ;  /* 0x0000001000007802 */ /* 0x000fe20000000f00 */
[----:B------:R-:W-:Y:S01]  /*c770*/  FMUL R137, R137, R19 ;  /* 0x0000001389897220 */ /* 0x000fe20000400000 */
[----:B------:R-:W-:Y:S01]  /*c780*/  F2FP.BF16.F32.PACK_AB R9, R10, R9 ;  /* 0x000000090a09723e */ /* 0x000fe200000010ff */
        /* <DEDUP_REMOVED lines=94> */
[----:B------:R-:W-:-:S02]  /*cd70*/  F2FP.BF16.F32.PACK_AB R4, R153, R4 ;  /* 0x000000049904723e */ /* 0x000fc400000010ff */
[----:B------:R-:W-:Y:S02]  /*cd80*/  F2FP.BF16.F32.PACK_AB R6, R157, R6 ;  /* 0x000000069d06723e */ /* 0x000fe400000010ff */
[----:B------:R-:W-:Y:S02]  /*cd90*/  F2FP.BF16.F32.PACK_AB R7, R2, R7 ;  /* 0x000000070207723e */ /* 0x000fe400000010ff */
[----:B------:R-:W-:Y:S02]  /*cda0*/  F2FP.BF16.F32.PACK_AB R8, R161, R8 ;  /* 0x00000008a108723e */ /* 0x000fe400000010ff */
[----:B------:R-:W-:Y:S02]  /*cdb0*/  F2FP.BF16.F32.PACK_AB R10, R165, R164 ;  /* 0x000000a4a50a723e */ /* 0x000fe400000010ff */
[----:B------:R-:W-:Y:S02]  /*cdc0*/  F2FP.BF16.F32.PACK_AB R11, R12, R11 ;  /* 0x0000000b0c0b723e */ /* 0x000fe400000010ff */
[----:B------:R-:W-:Y:S01]  /*cdd0*/  SEL R0, R0, 0xfffffff0, !P0 ;  /* 0xfffffff000007807 */ /* 0x000fe20004000000 */
[----:B------:R-:W-:Y:S06]  /*cde0*/  @P1 BRA `(.L_x_67) ;  /* 0x0000000000041947 */ /* 0x000fec0003800000 */
[----:B------:R-:W-:-:S04]  /*cdf0*/  DEPBAR.LE SB0, 0x1 ;  /* 0x000080400000791a */ /* 0x000fc80000000000 */
.L_x_67:
[----:B------:R-:W-:Y:S05]  /*ce00*/  WARPSYNC.ALL ;  /* 0x0000000000007948 */ /* 0x000fea0003800000 */
[----:B------:R-:W-:Y:S01]  /*ce10*/  BAR.SYNC.DEFER_BLOCKING 0x1, 0x80 ;  /* 0x0042000000007b1d */ /* 0x000fe20000010000 */
[C---:B------:R-:W-:Y:S02]  /*ce20*/  LEA R17, R0.reuse, R17, 0x1 ;  /* 0x0000001100117211 */ /* 0x040fe400078e08ff */
[----:B------:R-:W-:Y:S02]  /*ce30*/  LEA R0, R0, R3, 0x1 ;  /* 0x0000000300007211 */ /* 0x000fe400078e08ff */
[----:B------:R-:W-:Y:S01]  /*ce40*/  F2FP.BF16.F32.PACK_AB R13, R13, R14 ;  /* 0x0000000e0d0d723e */ /* 0x000fe200000010ff */
[----:B------:R-:W-:Y:S01]  /*ce50*/  BSSY B0, `(.L_x_68) ;  /* 0x000001e000007945 */ /* 0x000fe20003800000 */
[----:B------:R-:W-:-:S02]  /*ce60*/  F2FP.BF16.F32.PACK_AB R15, R15, R20 ;  /* 0x000000140f0f723e */ /* 0x000fc400000010ff */
[----:B------:R-:W-:Y:S02]  /*ce70*/  F2FP.BF16.F32.PACK_AB R12, R137, R136 ;  /* 0x00000088890c723e */ /* 0x000fe400000010ff */
[----:B------:R-:W-:Y:S02]  /*ce80*/  F2FP.BF16.F32.PACK_AB R14, R141, R140 ;  /* 0x0000008c8d0e723e */ /* 0x000fe400000010ff */
[----:B------:R-:W-:Y:S02]  /*ce90*/  F2FP.BF16.F32.PACK_AB R20, R145, R144 ;  /* 0x000000909114723e */ /* 0x000fe400000010ff */
[----:B------:R-:W-:Y:S02]  /*cea0*/  F2FP.BF16.F32.PACK_AB R21, R21, R48 ;  /* 0x000000301515723e */ /* 0x000fe400000010ff */
[----:B------:R-:W-:Y:S02]  /*ceb0*/  F2FP.BF16.F32.PACK_AB R22, R149, R148 ;  /* 0x000000949516723e */ /* 0x000fe400000010ff */
[----:B------:R-:W-:Y:S01]  /*cec0*/  F2FP.BF16.F32.PACK_AB R23, R23, R50 ;  /* 0x000000321717723e */ /* 0x000fe200000010ff */
[----:B------:R1:W-:Y:S04]  /*ced0*/  STSM.16.M88.4 [R3], R4 ;  /* 0x0000000403007844 */ /* 0x0003e80000000200 */
[----:B------:R1:W-:Y:S01]  /*cee0*/  STSM.16.M88.4 [R0], R8 ;  /* 0x0000000800007844 */ /* 0x0003e20000000200 */
[----:B------:R-:W-:Y:S01]  /*cef0*/  @!PT LDS RZ, [RZ] ;  /* 0x00000000fffff984 */ /* 0x000fe20000000800 */
[----:B------:R-:W-:Y:S01]  /*cf00*/  @!PT LDS RZ, [RZ] ;  /* 0x00000000fffff984 */ /* 0x000fe20000000800 */
[----:B------:R-:W-:Y:S01]  /*cf10*/  @!PT LDS RZ, [RZ] ;  /* 0x00000000fffff984 */ /* 0x000fe20000000800 */
[----:B------:R-:W-:Y:S01]  /*cf20*/  @!PT LDS RZ, [RZ] ;  /* 0x00000000fffff984 */ /* 0x000fe20000000800 */
[----:B------:R2:W-:Y:S06]  /*cf30*/  MEMBAR.ALL.CTA ;  /* 0x0000000000007992 */ /* 0x0005ec0000008000 */
[----:B--2---:R-:W2:Y:S02]  /*cf40*/  FENCE.VIEW.ASYNC.S ;  /* 0x00000000000073c6 */ /* 0x004ea40000000000 */
[----:B--2---:R-:W-:Y:S06]  /*cf50*/  BAR.SYNC.DEFER_BLOCKING 0x1, 0x80 ;  /* 0x0042000000007b1d */ /* 0x004fec0000010000 */
[----:B------:R-:W-:Y:S05]  /*cf60*/  @P1 BRA `(.L_x_69) ;  /* 0x0000000000301947 */ /* 0x000fea0003800000 */
[----:B------:R-:W2:Y:S01]  /*cf70*/  S2UR UR10, SR_CTAID.X ;  /* 0x00000000000a79c3 */ /* 0x000ea20000002500 */
[----:B------:R-:W-:Y:S01]  /*cf80*/  ULDC.64 UR4, c[0x0][0x198] ;  /* 0x0000660000047ab9 */ /* 0x000fe20000000a00 */
[----:B------:R-:W-:Y:S01]  /*cf90*/  R2UR UR8, R16 ;  /* 0x00000000100872ca */ /* 0x000fe200000e0000 */
[----:B------:R-:W-:Y:S01]  /*cfa0*/  UIADD3 UR4, UP0, UR4, 0x670, URZ ;  /* 0x0000067004047890 */ /* 0x000fe2000ff1e03f */
[----:B------:R-:W-:Y:S01]  /*cfb0*/  UMOV UR9, URZ ;  /* 0x0000003f00097c82 */ /* 0x000fe20008000000 */
[----:B------:R-:W-:Y:S02]  /*cfc0*/  UMOV UR11, UR36 ;  /* 0x00000024000b7c82 */ /* 0x000fe40008000000 */
[----:B------:R-:W-:Y:S01]  /*cfd0*/  UIADD3.X UR5, URZ, UR5, URZ, UP0, !UPT ;  /* 0x000000053f057290 */ /* 0x000fe200087fe43f */
[----:B------:R-:W-:Y:S01]  /*cfe0*/  UMOV UR12, UR37 ;  /* 0x00000025000c7c82 */ /* 0x000fe20008000000 */
[----:B--2---:R-:W-:-:S09]  /*cff0*/  USHF.L.U32 UR10, UR10, 0x6, URZ ;  /* 0x000000060a0a7899 */ /* 0x004fd2000800063f */
[----:B------:R2:W-:Y:S01]  /*d000*/  UTMASTG.4D [UR8], [UR4] ;  /* 0x00000008040073b5 */ /* 0x0005e20008018000 */
[----:B------:R0:W-:Y:S01]  /*d010*/  UTMACMDFLUSH ;  /* 0x00000000000079b7 */ /* 0x0001e20000000000 */
[----:B--2---:R-:W-:-:S04]  /*d020*/  DEPBAR.LE SB0, 0x1 ;  /* 0x000080400000791a */ /* 0x004fc80000000000 */
.L_x_69:
[----:B------:R-:W-:Y:S05]  /*d030*/  BSYNC B0 ;  /* 0x0000000000007941 */ /* 0x000fea0003800000 */
.L_x_68:
[----:B------:R-:W-:Y:S01]  /*d040*/  BAR.SYNC.DEFER_BLOCKING 0x1, 0x80 ;  /* 0x0042000000007b1d */ /* 0x000fe20000010000 */
[----:B-1----:R-:W-:Y:S02]  /*d050*/  F2FP.BF16.F32.PACK_AB R4, R121, R120 ;  /* 0x000000787904723e */ /* 0x002fe400000010ff */
[----:B------:R-:W-:Y:S02]  /*d060*/  F2FP.BF16.F32.PACK_AB R5, R25, R52 ;  /* 0x000000341905723e */ /* 0x000fe400000010ff */
[----:B------:R-:W-:Y:S01]  /*d070*/  F2FP.BF16.F32.PACK_AB R6, R125, R124 ;  /* 0x0000007c7d06723e */ /* 0x000fe200000010ff */
[----:B------:R-:W-:Y:S01]  /*d080*/  BSSY B0, `(.L_x_70) ;  /* 0x000001d000007945 */ /* 0x000fe20003800000 */
[----:B------:R-:W-:Y:S02]  /*d090*/  F2FP.BF16.F32.PACK_AB R7, R27, R54 ;  /* 0x000000361b07723e */ /* 0x000fe400000010ff */
[----:B------:R-:W-:Y:S02]  /*d0a0*/  F2FP.BF16.F32.PACK_AB R8, R129, R128 ;  /* 0x000000808108723e */ /* 0x000fe400000010ff */
[----:B------:R-:W-:-:S02]  /*d0b0*/  F2FP.BF16.F32.PACK_AB R9, R29, R122 ;  /* 0x0000007a1d09723e */ /* 0x000fc400000010ff */
[----:B------:R-:W-:Y:S02]  /*d0c0*/  F2FP.BF16.F32.PACK_AB R10, R133, R132 ;  /* 0x00000084850a723e */ /* 0x000fe400000010ff */
[----:B------:R-:W-:Y:S01]  /*d0d0*/  F2FP.BF16.F32.PACK_AB R11, R31, R134 ;  /* 0x000000861f0b723e */ /* 0x000fe200000010ff */
[----:B------:R1:W-:Y:S04]  /*d0e0*/  STSM.16.M88.4 [R3+0x1000], R12 ;  /* 0x0010000c03007844 */ /* 0x0003e80000000200 */
[----:B------:R1:W-:Y:S01]  /*d0f0*/  STSM.16.M88.4 [R0+0x1000], R20 ;  /* 0x0010001400007844 */ /* 0x0003e20000000200 */
        /* <DEDUP_REMOVED lines=9> */
[----:B------:R-:W-:Y:S01]  /*d190*/  R2UR UR8, R16 ;  /* 0x00000000100872ca */ /* 0x000fe200000e0000 */
[----:B------:R-:W-:Y:S01]  /*d1a0*/  ULDC.64 UR4, c[0x0][0x198] ;  /* 0x0000660000047ab9 */ /* 0x000fe20000000a00 */
[----:B------:R-:W-:Y:S01]  /*d1b0*/  UMOV UR9, 0x20 ;  /* 0x0000002000097882 */ /* 0x000fe20000000000 */
[----:B------:R-:W-:Y:S01]  /*d1c0*/  UIADD3 UR4, UP0, UR4, 0x670, URZ ;  /* 0x0000067004047890 */ /* 0x000fe2000ff1e03f */
[----:B------:R-:W-:Y:S01]  /*d1d0*/  UMOV UR11, UR36 ;  /* 0x00000024000b7c82 */ /* 0x000fe20008000000 */
[----:B------:R-:W-:Y:S02]  /*d1e0*/  UMOV UR12, UR37 ;  /* 0x00000025000c7c82 */ /* 0x000fe40008000000 */
[----:B------:R-:W-:-:S06]  /*d1f0*/  UIADD3.X UR5, URZ, UR5, URZ, UP0, !UPT ;  /* 0x000000053f057290 */ /* 0x000fcc00087fe43f */
[----:B------:R-:W-:Y:S02]  /*d200*/  UIADD3 UR8, UR8, 0x1000, URZ ;  /* 0x0000100008087890 */ /* 0x000fe4000fffe03f */
[----:B--2---:R-:W-:-:S09]  /*d210*/  USHF.L.U32 UR10, UR10, 0x6, URZ ;  /* 0x000000060a0a7899 */ /* 0x004fd2000800063f */
[----:B------:R2:W-:Y:S01]  /*d220*/  UTMASTG.4D [UR8], [UR4] ;  /* 0x00000008040073b5 */ /* 0x0005e20008018000 */
[----:B------:R0:W-:Y:S01]  /*d230*/  UTMACMDFLUSH ;  /* 0x00000000000079b7 */ /* 0x0001e20000000000 */
[----:B--2---:R-:W-:-:S04]  /*d240*/  DEPBAR.LE SB0, 0x1 ;  /* 0x000080400000791a */ /* 0x004fc80000000000 */
.L_x_71:
[----:B------:R-:W-:Y:S05]  /*d250*/  BSYNC B0 ;  /* 0x0000000000007941 */ /* 0x000fea0003800000 */
.L_x_70:
[----:B------:R-:W-:Y:S01]  /*d260*/  BAR.SYNC.DEFER_BLOCKING 0x1, 0x80 ;  /* 0x0042000000007b1d */ /* 0x000fe20000010000 */
[----:B------:R-:W-:Y:S02]  /*d270*/  F2FP.BF16.F32.PACK_AB R112, R113, R112 ;  /* 0x000000707170723e */ /* 0x000fe400000010ff */
[----:B-1----:R-:W-:Y:S02]  /*d280*/  F2FP.BF16.F32.PACK_AB R12, R105, R104 ;  /* 0x00000068690c723e */ /* 0x002fe400000010ff */
[----:B------:R-:W-:Y:S01]  /*d290*/  F2FP.BF16.F32.PACK_AB R13, R46, R33 ;  /* 0x000000212e0d723e */ /* 0x000fe200000010ff */
[----:B------:R-:W-:Y:S01]  /*d2a0*/  BSSY B0, `(.L_x_72) ;  /* 0x000001c000007945 */ /* 0x000fe20003800000 */
[----:B------:R-:W-:Y:S02]  /*d2b0*/  F2FP.BF16.F32.PACK_AB R14, R109, R108 ;  /* 0x0000006c6d0e723e */ /* 0x000fe400000010ff */
[----:B------:R-:W-:Y:S02]  /*d2c0*/  F2FP.BF16.F32.PACK_AB R15, R44, R35 ;  /* 0x000000232c0f723e */ /* 0x000fe400000010ff */
[----:B------:R-:W-:-:S02]  /*d2d0*/  F2FP.BF16.F32.PACK_AB R113, R42, R37 ;  /* 0x000000252a71723e */ /* 0x000fc400000010ff */
        /* <DEDUP_REMOVED lines=16> */
[----:B------:R-:W-:Y:S01]  /*d3e0*/  UMOV UR9, 0x40 ;  /* 0x0000004000097882 */ /* 0x000fe20000000000 */
[----:B------:R-:W-:Y:S02]  /*d3f0*/  UMOV UR11, UR36 ;  /* 0x00000024000b7c82 */ /* 0x000fe40008000000 */
[----:B------:R-:W-:Y:S01]  /*d400*/  UIADD3.X UR5, URZ, UR5, URZ, UP0, !UPT ;  /* 0x000000053f057290 */ /* 0x000fe200087fe43f */
[----:B------:R-:W-:Y:S01]  /*d410*/  UMOV UR12, UR37 ;  /* 0x00000025000c7c82 */ /* 0x000fe20008000000 */
[----:B--2---:R-:W-:-:S09]  /*d420*/  USHF.L.U32 UR10, UR10, 0x6, URZ ;  /* 0x000000060a0a7899 */ /* 0x004fd2000800063f */
[----:B------:R2:W-:Y:S01]  /*d430*/  UTMASTG.4D [UR8], [UR4] ;  /* 0x00000008040073b5 */ /* 0x0005e20008018000 */
[----:B------:R0:W-:Y:S01]  /*d440*/  UTMACMDFLUSH ;  /* 0x00000000000079b7 */ /* 0x0001e20000000000 */
[----:B--2---:R-:W-:-:S04]  /*d450*/  DEPBAR.LE SB0, 0x1 ;  /* 0x000080400000791a */ /* 0x004fc80000000000 */
.L_x_73:
[----:B------:R-:W-:Y:S05]  /*d460*/  BSYNC B0 ;  /* 0x0000000000007941 */ /* 0x000fea0003800000 */
.L_x_72:
[----:B------:R-:W-:Y:S01]  /*d470*/  BAR.SYNC.DEFER_BLOCKING 0x1, 0x80 ;  /* 0x0042000000007b1d */ /* 0x000fe20000010000 */
[----:B------:R-:W-:Y:S02]  /*d480*/  F2FP.BF16.F32.PACK_AB R40, R89, R88 ;  /* 0x000000585928723e */ /* 0x000fe400000010ff */
        /* <DEDUP_REMOVED lines=9> */
[----:B------:R2:W-:Y:S01]  /*d520*/  STSM.16.M88.4 [R17], R112 ;  /* 0x0000007011007844 */ /* 0x0005e20000000200 */
[----:B------:R-:W-:Y:S01]  /*d530*/  @!PT LDS RZ, [RZ] ;  /* 0x00000000fffff984 */ /* 0x000fe20000000800 */
[----:B------:R-:W-:Y:S01]  /*d540*/  @!PT LDS RZ, [RZ] ;  /* 0x00000000fffff984 */ /* 0x000fe20000000800 */
[----:B------:R-:W-:Y:S01]  /*d550*/  @!PT LDS RZ, [RZ] ;  /* 0x00000000fffff984 */ /* 0x000fe20000000800 */
[----:B------:R-:W-:Y:S01]  /*d560*/  @!PT LDS RZ, [RZ] ;  /* 0x00000000fffff984 */ /* 0x000fe20000000800 */
[----:B------:R3:W-:Y:S06]  /*d570*/  MEMBAR.ALL.CTA ;  /* 0x0000000000007992 */ /* 0x0007ec0000008000 */
[----:B---3--:R-:W3:Y:S02]  /*d580*/  FENCE.VIEW.ASYNC.S ;  /* 0x00000000000073c6 */ /* 0x008ee40000000000 */
[----:B---3--:R-:W-:Y:S06]  /*d590*/  BAR.SYNC.DEFER_BLOCKING 0x1, 0x80 ;  /* 0x0042000000007b1d */ /* 0x008fec0000010000 */
[----:B------:R-:W-:Y:S05]  /*d5a0*/  @P1 BRA `(.L_x_75) ;  /* 0x0000000000341947 */ /* 0x000fea0003800000 */
[----:B------:R-:W3:Y:S01]  /*d5b0*/  S2UR UR10, SR_CTAID.X ;  /* 0x00000000000a79c3 */ /* 0x000ee20000002500 */
        /* <DEDUP_REMOVED lines=8> */
[----:B---3--:R-:W-:-:S09]  /*d640*/  USHF.L.U32 UR10, UR10, 0x6, URZ ;  /* 0x000000060a0a7899 */ /* 0x008fd2000800063f */
[----:B------:R3:W-:Y:S01]  /*d650*/  UTMASTG.4D [UR8], [UR4] ;  /* 0x00000008040073b5 */ /* 0x0007e20008018000 */
[----:B------:R0:W-:Y:S01]  /*d660*/  UTMACMDFLUSH ;  /* 0x00000000000079b7 */ /* 0x0001e20000000000 */
[----:B---3--:R-:W-:-:S04]  /*d670*/  DEPBAR.LE SB0, 0x1 ;  /* 0x000080400000791a */ /* 0x008fc80000000000 */
.L_x_75:
[----:B------:R-:W-:Y:S05]  /*d680*/  BSYNC B0 ;  /* 0x0000000000007941 */ /* 0x000fea0003800000 */
.L_x_74:
        /* <DEDUP_REMOVED lines=17> */
[----:B----4-:R-:W4:Y:S02]  /*d7a0*/  FENCE.VIEW.ASYNC.S ;  /* 0x00000000000073c6 */ /* 0x010f240000000000 */
[----:B----4-:R-:W-:Y:S06]  /*d7b0*/  BAR.SYNC.DEFER_BLOCKING 0x1, 0x80 ;  /* 0x0042000000007b1d */ /* 0x010fec0000010000 */
[----:B------:R-:W-:Y:S05]  /*d7c0*/  @P1 BRA `(.L_x_77) ;  /* 0x0000000000301947 */ /* 0x000fea0003800000 */
[----:B------:R-:W4:Y:S01]  /*d7d0*/  S2UR UR10, SR_CTAID.X ;  /* 0x00000000000a79c3 */ /* 0x000f220000002500 */
[----:B------:R-:W-:Y:S01]  /*d7e0*/  ULDC.64 UR4, c[0x0][0x198] ;  /* 0x0000660000047ab9 */ /* 0x000fe20000000a00 */
[----:B------:R-:W-:Y:S01]  /*d7f0*/  R2UR UR8, R16 ;  /* 0x00000000100872ca */ /* 0x000fe200000e0000 */
[----:B------:R-:W-:Y:S01]  /*d800*/  UIADD3 UR4, UP0, UR4, 0x670, URZ ;  /* 0x0000067004047890 */ /* 0x000fe2000ff1e03f */
[----:B------:R-:W-:Y:S01]  /*d810*/  UMOV UR9, 0x80 ;  /* 0x0000008000097882 */ /* 0x000fe20000000000 */
[----:B------:R-:W-:Y:S02]  /*d820*/  UMOV UR11, UR36 ;  /* 0x00000024000b7c82 */ /* 0x000fe40008000000 */
[----:B------:R-:W-:Y:S01]  /*d830*/  UIADD3.X UR5, URZ, UR5, URZ, UP0, !UPT ;  /* 0x000000053f057290 */ /* 0x000fe200087fe43f */
[----:B------:R-:W-:Y:S01]  /*d840*/  UMOV UR12, UR37 ;  /* 0x00000025000c7c82 */ /* 0x000fe20008000000 */
[----:B----4-:R-:W-:-:S09]  /*d850*/  USHF.L.U32 UR10, UR10, 0x6, URZ ;  /* 0x000000060a0a7899 */ /* 0x010fd2000800063f */
[----:B------:R4:W-:Y:S01]  /*d860*/  UTMASTG.4D [UR8], [UR4] ;  /* 0x00000008040073b5 */ /* 0x0009e20008018000 */
[----:B------:R0:W-:Y:S01]  /*d870*/  UTMACMDFLUSH ;  /* 0x00000000000079b7 */ /* 0x0001e20000000000 */
[----:B----4-:R-:W-:-:S04]  /*d880*/  DEPBAR.LE SB0, 0x1 ;  /* 0x000080400000791a */ /* 0x010fc80000000000 */
.L_x_77:
[----:B------:R-:W-:Y:S05]  /*d890*/  BSYNC B0 ;  /* 0x0000000000007941 */ /* 0x000fea0003800000 */
.L_x_76:
        /* <DEDUP_REMOVED lines=17> */
[----:B-----5:R-:W5:Y:S02]  /*d9b0*/  FENCE.VIEW.ASYNC.S ;  /* 0x00000000000073c6 */ /* 0x020f640000000000 */
[----:B-----5:R-:W-:Y:S06]  /*d9c0*/  BAR.SYNC.DEFER_BLOCKING 0x1, 0x80 ;  /* 0x0042000000007b1d */ /* 0x020fec0000010000 */
[----:B------:R-:W-:Y:S05]  /*d9d0*/  @P1 BRA `(.L_x_79) ;  /* 0x0000000000341947 */ /* 0x000fea0003800000 */
[----:B------:R-:W5:Y:S01]  /*d9e0*/  S2UR UR10, SR_CTAID.X ;  /* 0x00000000000a79c3 */ /* 0x000f620000002500 */
        /* <DEDUP_REMOVED lines=8> */
[----:B-----5:R-:W-:-:S09]  /*da70*/  USHF.L.U32 UR10, UR10, 0x6, URZ ;  /* 0x000000060a0a7899 */ /* 0x020fd2000800063f */
[----:B------:R1:W-:Y:S01]  /*da80*/  UTMASTG.4D [UR8], [UR4] ;  /* 0x00000008040073b5 */ /* 0x0003e20008018000 */
[----:B------:R0:W-:Y:S01]  /*da90*/  UTMACMDFLUSH ;  /* 0x00000000000079b7 */ /* 0x0001e20000000000 */
[----:B-1----:R-:W-:-:S04]  /*daa0*/  DEPBAR.LE SB0, 0x1 ;  /* 0x000080400000791a */ /* 0x002fc80000000000 */
.L_x_79:
[----:B------:R-:W-:Y:S05]  /*dab0*/  BSYNC B0 ;  /* 0x0000000000007941 */ /* 0x000fea0003800000 */
.L_x_78:
[----:B------:R-:W-:Y:S06]  /*dac0*/  BAR.SYNC.DEFER_BLOCKING 0x1, 0x80 ;  /* 0x0042000000007b1d */ /* 0x000fec0000010000 */
[----:B------:R-:W-:Y:S01]  /*dad0*/  BSSY B0, `(.L_x_80) ;  /* 0x0000016000007945 */ /* 0x000fe20003800000 */
[----:B------:R1:W-:Y:S04]  /*dae0*/  STSM.16.M88.4 [R3], R56 ;  /* 0x0000003803007844 */ /* 0x0003e80000000200 */
        /* <DEDUP_REMOVED lines=10> */
[----:B------:R-:W-:Y:S01]  /*db90*/  ULDC.64 UR4, c[0x0][0x198] ;  /* 0x0000660000047ab9 */ /* 0x000fe20000000a00 */
[----:B------:R-:W-:Y:S01]  /*dba0*/  R2UR UR8, R16 ;  /* 0x00000000100872ca */ /* 0x000fe200000e0000 */
[----:B------:R-:W-:Y:S01]  /*dbb0*/  UIADD3 UR4, UP0, UR4, 0x670, URZ ;  /* 0x0000067004047890 */ /* 0x000fe2000ff1e03f */
[----:B------:R-:W-:Y:S01]  /*dbc0*/  UMOV UR9, 0xc0 ;  /* 0x000000c000097882 */ /* 0x000fe20000000000 */
[----:B------:R-:W-:Y:S02]  /*dbd0*/  UMOV UR11, UR36 ;  /* 0x00000024000b7c82 */ /* 0x000fe40008000000 */
[----:B------:R-:W-:Y:S01]  /*dbe0*/  UIADD3.X UR5, URZ, UR5, URZ, UP0, !UPT ;  /* 0x000000053f057290 */ /* 0x000fe200087fe43f */
[----:B------:R-:W-:Y:S01]  /*dbf0*/  UMOV UR12, UR37 ;  /* 0x00000025000c7c82 */ /* 0x000fe20008000000 */
[----:B-----5:R-:W-:-:S09]  /*dc00*/  USHF.L.U32 UR10, UR10, 0x6, URZ ;  /* 0x000000060a0a7899 */ /* 0x020fd2000800063f */
[----:B------:R1:W-:Y:S02]  /*dc10*/  UTMASTG.4D [UR8], [UR4] ;  /* 0x00000008040073b5 */ /* 0x0003e40008018000 */
[----:B-1----:R0:W-:Y:S02]  /*dc20*/  UTMACMDFLUSH ;  /* 0x00000000000079b7 */ /* 0x0021e40000000000 */
.L_x_81:
[----:B------:R-:W-:Y:S05]  /*dc30*/  BSYNC B0 ;  /* 0x0000000000007941 */ /* 0x000fea0003800000 */
.L_x_80:
[----:B------:R-:W-:-:S04]  /*dc40*/  DEPBAR.LE SB0, 0x0 ;  /* 0x000080000000791a */ /* 0x000fc80000000000 */
[----:B------:R-:W-:Y:S05]  /*dc50*/  EXIT ;  /* 0x000000000000794d */ /* 0x000fea0003800000 */
.L_x_7:
[----:B-1----:R1:W2:Y:S02]  /*dc60*/  SYNCS.PHASECHK.TRANS64.TRYWAIT P2, [R3+URZ+0x23048], R0 ;  /* 0x02304800030075a7 */ /* 0x0022a4000804017f */
[----:B--2---:R-:W-:Y:S05]  /*dc70*/  @!P2 NANOSLEEP.SYNCS 0x989680 ;  /* 0x009896800000a95d */ /* 0x004fea0003900000 */
[----:B------:R-:W2:Y:S02]  /*dc80*/  @!P2 SYNCS.PHASECHK.TRANS64 P2, [R3+URZ+0x23048], R0 ;  /* 0x023048000300a5a7 */ /* 0x000ea4000804007f */
[----:B--2---:R-:W-:Y:S05]  /*dc90*/  @!P2 BRA `(.L_x_7) ;  /* 0xfffffffc00f0a947 */ /* 0x004fea000383ffff */
[----:B------:R-:W-:Y:S05]  /*dca0*/  BRA `(.L_x_82) ;  /* 0xffffff2800987947 */ /* 0x000fea000383ffff */
.L_x_12:
[----:B-1----:R1:W2:Y:S02]  /*dcb0*/  SYNCS.PHASECHK.TRANS64.TRYWAIT P1, [R2+URZ+0x23020], R3 ;  /* 0x02302003020075a7 */ /* 0x0022a4000802017f */
[----:B--2---:R-:W-:Y:S05]  /*dcc0*/  @!P1 NANOSLEEP.SYNCS 0x989680 ;  /* 0x009896800000995d */ /* 0x004fea0003900000 */
[----:B------:R-:W2:Y:S02]  /*dcd0*/  @!P1 SYNCS.PHASECHK.TRANS64 P1, [R2+URZ+0x23020], R3 ;  /* 0x02302003020095a7 */ /* 0x000ea4000802007f */
[----:B--2---:R-:W-:Y:S05]  /*dce0*/  @!P1 BRA `(.L_x_12) ;  /* 0xfffffffc00f09947 */ /* 0x004fea000383ffff */
[----:B------:R-:W-:Y:S05]  /*dcf0*/  BRA `(.L_x_83) ;  /* 0xffffff2c00c87947 */ /* 0x000fea000383ffff */
.L_x_14:
[----:B-1----:R1:W2:Y:S02]  /*dd00*/  SYNCS.PHASECHK.TRANS64.TRYWAIT P1, [R2+URZ+0x23020], R9 ;  /* 0x02302009020075a7 */ /* 0x0022a4000802017f */
[----:B--2---:R-:W-:Y:S05]  /*dd10*/  @!P1 NANOSLEEP.SYNCS 0x989680 ;  /* 0x009896800000995d */ /* 0x004fea0003900000 */
[----:B------:R-:W2:Y:S02]  /*dd20*/  @!P1 SYNCS.PHASECHK.TRANS64 P1, [R2+URZ+0x23020], R9 ;  /* 0x02302009020095a7 */ /* 0x000ea4000802007f */
[----:B--2---:R-:W-:Y:S05]  /*dd30*/  @!P1 BRA `(.L_x_14) ;  /* 0xfffffffc00f09947 */ /* 0x004fea000383ffff */
[----:B------:R-:W-:Y:S05]  /*dd40*/  BRA `(.L_x_84) ;  /* 0xffffff3000907947 */ /* 0x000fea000383ffff */
.L_x_17:
[----:B-1----:R1:W2:Y:S02]  /*dd50*/  SYNCS.PHASECHK.TRANS64.TRYWAIT P1, [R8+URZ+0x23020], R9 ;  /* 0x02302009080075a7 */ /* 0x0022a4000802017f */
[----:B--2---:R-:W-:Y:S05]  /*dd60*/  @!P1 NANOSLEEP.SYNCS 0x989680 ;  /* 0x009896800000995d */ /* 0x004fea0003900000 */
[----:B------:R-:W2:Y:S02]  /*dd70*/  @!P1 SYNCS.PHASECHK.TRANS64 P1, [R8+URZ+0x23020], R9 ;  /* 0x02302009080095a7 */ /* 0x000ea4000802007f */
[----:B--2---:R-:W-:Y:S05]  /*dd80*/  @!P1 BRA `(.L_x_17) ;  /* 0xfffffffc00f09947 */ /* 0x004fea000383ffff */
[----:B------:R-:W-:Y:S05]  /*dd90*/  BRA `(.L_x_85) ;  /* 0xffffff34009c7947 */ /* 0x000fea000383ffff */
.L_x_19:
[----:B-1----:R1:W2:Y:S02]  /*dda0*/  SYNCS.PHASECHK.TRANS64.TRYWAIT P1, [R9+URZ+0x23020], R8 ;  /* 0x02302008090075a7 */ /* 0x0022a4000802017f */
[----:B--2---:R-:W-:Y:S05]  /*ddb0*/  @!P1 NANOSLEEP.SYNCS 0x989680 ;  /* 0x009896800000995d */ /* 0x004fea0003900000 */
[----:B------:R-:W2:Y:S02]  /*ddc0*/  @!P1 SYNCS.PHASECHK.TRANS64 P1, [R9+URZ+0x23020], R8 ;  /* 0x02302008090095a7 */ /* 0x000ea4000802007f */
[----:B--2---:R-:W-:Y:S05]  /*ddd0*/  @!P1 BRA `(.L_x_19) ;  /* 0xfffffffc00f09947 */ /* 0x004fea000383ffff */
[----:B------:R-:W-:Y:S05]  /*dde0*/  BRA `(.L_x_86) ;  /* 0xffffff3800947947 */ /* 0x000fea000383ffff */
.L_x_21:
[----:B-1----:R1:W2:Y:S02]  /*ddf0*/  SYNCS.PHASECHK.TRANS64.TRYWAIT P1, [R16+URZ+0x23040], R61 ;  /* 0x0230403d100075a7 */ /* 0x0022a4000802017f */
[----:B--2---:R-:W-:Y:S05]  /*de00*/  @!P1 NANOSLEEP.SYNCS 0x989680 ;  /* 0x009896800000995d */ /* 0x004fea0003900000 */
[----:B------:R-:W2:Y:S02]  /*de10*/  @!P1 SYNCS.PHASECHK.TRANS64 P1, [R16+URZ+0x23040], R61 ;  /* 0x0230403d100095a7 */ /* 0x000ea4000802007f */
[----:B--2---:R-:W-:Y:S05]  /*de20*/  @!P1 BRA `(.L_x_21) ;  /* 0xfffffffc00f09947 */ /* 0x004fea000383ffff */
[----:B------:R-:W-:Y:S05]  /*de30*/  BRA `(.L_x_87) ;  /* 0xffffff3c00a47947 */ /* 0x000fea000383ffff */
.L_x_22:
[----:B--2---:R2:W3:Y:S02]  /*de40*/  SYNCS.PHASECHK.TRANS64.TRYWAIT P1, [R16+URZ+0x23000], R61 ;  /* 0x0230003d100075a7 */ /* 0x0044e4000802017f */
[----:B---3--:R-:W-:Y:S05]  /*de50*/  @!P1 NANOSLEEP.SYNCS 0x989680 ;  /* 0x009896800000995d */ /* 0x008fea0003900000 */
[----:B------:R-:W3:Y:S02]  /*de60*/  @!P1 SYNCS.PHASECHK.TRANS64 P1, [R16+URZ+0x23000], R61 ;  /* 0x0230003d100095a7 */ /* 0x000ee4000802007f */
[----:B---3--:R-:W-:Y:S05]  /*de70*/  @!P1 BRA `(.L_x_22) ;  /* 0xfffffffc00f09947 */ /* 0x008fea000383ffff */
[----:B------:R-:W-:Y:S05]  /*de80*/  BRA `(.L_x_88) ;  /* 0xffffff3c00b07947 */ /* 0x000fea000383ffff */
.L_x_23:
[----:B--2---:R2:W1:Y:S02]  /*de90*/  SYNCS.PHASECHK.TRANS64.TRYWAIT P6, [R16+URZ+0x23008], R61 ;  /* 0x0230083d100075a7 */ /* 0x00446400080c017f */
[----:B-1----:R-:W-:Y:S05]  /*dea0*/  @!P6 NANOSLEEP.SYNCS 0x989680 ;  /* 0x009896800000e95d */ /* 0x002fea0003900000 */
[----:B------:R-:W1:Y:S02]  /*deb0*/  @!P6 SYNCS.PHASECHK.TRANS64 P6, [R16+URZ+0x23008], R61 ;  /* 0x0230083d1000e5a7 */ /* 0x000e6400080c007f */
[----:B-1----:R-:W-:Y:S05]  /*dec0*/  @!P6 BRA `(.L_x_23) ;  /* 0xfffffffc00f0e947 */ /* 0x002fea000383ffff */
[----:B------:R-:W-:Y:S05]  /*ded0*/  BRA `(.L_x_89) ;  /* 0xffffff5800087947 */ /* 0x000fea000383ffff */
.L_x_25:
[----:B-1----:R1:W2:Y:S02]  /*dee0*/  SYNCS.PHASECHK.TRANS64.TRYWAIT P2, [R25+URZ+0x23000], R24 ;  /* 0x02300018190075a7 */ /* 0x0022a4000804017f */
[----:B--2---:R-:W-:Y:S05]  /*def0*/  @!P2 NANOSLEEP.SYNCS 0x989680 ;  /* 0x009896800000a95d */ /* 0x004fea0003900000 */
[----:B------:R-:W2:Y:S02]  /*df00*/  @!P2 SYNCS.PHASECHK.TRANS64 P2, [R25+URZ+0x23000], R24 ;  /* 0x023000181900a5a7 */ /* 0x000ea4000804007f */
[----:B--2---:R-:W-:Y:S05]  /*df10*/  @!P2 BRA `(.L_x_25) ;  /* 0xfffffffc00f0a947 */ /* 0x004fea000383ffff */
[----:B------:R-:W-:Y:S05]  /*df20*/  BRA `(.L_x_90) ;  /* 0xffffff6800507947 */ /* 0x000fea000383ffff */
.L_x_28:
[----:B-1----:R1:W2:Y:S02]  /*df30*/  SYNCS.PHASECHK.TRANS64.TRYWAIT P3, [R175+URZ+0x23020], R176 ;  /* 0x023020b0af0075a7 */ /* 0x0022a4000806017f */
[----:B--2---:R-:W-:Y:S05]  /*df40*/  @!P3 NANOSLEEP.SYNCS 0x989680 ;  /* 0x009896800000b95d */ /* 0x004fea0003900000 */
[----:B------:R-:W2:Y:S02]  /*df50*/  @!P3 SYNCS.PHASECHK.TRANS64 P3, [R175+URZ+0x23020], R176 ;  /* 0x023020b0af00b5a7 */ /* 0x000ea4000806007f */
[----:B--2---:R-:W-:Y:S05]  /*df60*/  @!P3 BRA `(.L_x_28) ;  /* 0xfffffffc00f0b947 */ /* 0x004fea000383ffff */
[----:B------:R-:W-:Y:S05]  /*df70*/  BRA `(.L_x_91) ;  /* 0xffffff6c00e87947 */ /* 0x000fea000383ffff */
.L_x_30:
[----:B-1----:R1:W2:Y:S02]  /*df80*/  SYNCS.PHASECHK.TRANS64.TRYWAIT P4, [R189+URZ+0x23000], R184 ;  /* 0x023000b8bd0075a7 */ /* 0x0022a4000808017f */
[----:B--2---:R-:W-:Y:S05]  /*df90*/  @!P4 NANOSLEEP.SYNCS 0x989680 ;  /* 0x009896800000c95d */ /* 0x004fea0003900000 */
[----:B------:R-:W2:Y:S02]  /*dfa0*/  @!P4 SYNCS.PHASECHK.TRANS64 P4, [R189+URZ+0x23000], R184 ;  /* 0x023000b8bd00c5a7 */ /* 0x000ea4000808007f */
[----:B--2---:R-:W-:Y:S05]  /*dfb0*/  @!P4 BRA `(.L_x_30) ;  /* 0xfffffffc00f0c947 */ /* 0x004fea000383ffff */
[----:B------:R-:W-:Y:S05]  /*dfc0*/  BRA `(.L_x_92) ;  /* 0xffffff7400cc7947 */ /* 0x000fea000383ffff */
.L_x_34:
[----:B-1----:R1:W2:Y:S02]  /*dfd0*/  SYNCS.PHASECHK.TRANS64.TRYWAIT P2, [R24+URZ+0x23020], R25 ;  /* 0x02302019180075a7 */ /* 0x0022a4000804017f */
[----:B--2---:R-:W-:Y:S05]  /*dfe0*/  @!P2 NANOSLEEP.SYNCS 0x989680 ;  /* 0x009896800000a95d */ /* 0x004fea0003900000 */
[----:B------:R-:W2:Y:S02]  /*dff0*/  @!P2 SYNCS.PHASECHK.TRANS64 P2, [R24+URZ+0x23020], R25 ;  /* 0x023020191800a5a7 */ /* 0x000ea4000804007f */
[----:B--2---:R-:W-:Y:S05]  /*e000*/  @!P2 BRA `(.L_x_34) ;  /* 0xfffffffc00f0a947 */ /* 0x004fea000383ffff */
[----:B------:R-:W-:Y:S05]  /*e010*/  BRA `(.L_x_93) ;  /* 0xffffff9400947947 */ /* 0x000fea000383ffff */
.L_x_38:
[----:B-1----:R1:W2:Y:S02]  /*e020*/  SYNCS.PHASECHK.TRANS64.TRYWAIT P1, [R25+URZ+0x23000], R24 ;  /* 0x02300018190075a7 */ /* 0x0022a4000802017f */
[----:B--2---:R-:W-:Y:S05]  /*e030*/  @!P1 NANOSLEEP.SYNCS 0x989680 ;  /* 0x009896800000995d */ /* 0x004fea0003900000 */
[----:B------:R-:W2:Y:S02]  /*e040*/  @!P1 SYNCS.PHASECHK.TRANS64 P1, [R25+URZ+0x23000], R24 ;  /* 0x02300018190095a7 */ /* 0x000ea4000802007f */
[----:B--2---:R-:W-:Y:S05]  /*e050*/  @!P1 BRA `(.L_x_38) ;  /* 0xfffffffc00f09947 */ /* 0x004fea000383ffff */
[----:B------:R-:W-:Y:S05]  /*e060*/  BRA `(.L_x_94) ;  /* 0xffffff9800a07947 */ /* 0x000fea000383ffff */
.L_x_41:
[----:B-1----:R1:W2:Y:S02]  /*e070*/  SYNCS.PHASECHK.TRANS64.TRYWAIT P2, [R175+URZ+0x23020], R176 ;  /* 0x023020b0af0075a7 */ /* 0x0022a4000804017f */
[----:B--2---:R-:W-:Y:S05]  /*e080*/  @!P2 NANOSLEEP.SYNCS 0x989680 ;  /* 0x009896800000a95d */ /* 0x004fea0003900000 */
[----:B------:R-:W2:Y:S02]  /*e090*/  @!P2 SYNCS.PHASECHK.TRANS64 P2, [R175+URZ+0x23020], R176 ;  /* 0x023020b0af00a5a7 */ /* 0x000ea4000804007f */
[----:B--2---:R-:W-:Y:S05]  /*e0a0*/  @!P2 BRA `(.L_x_41) ;  /* 0xfffffffc00f0a947 */ /* 0x004fea000383ffff */
[----:B------:R-:W-:Y:S05]  /*e0b0*/  BRA `(.L_x_95) ;  /* 0xffffffa000a87947 */ /* 0x000fea000383ffff */
.L_x_44:
[----:B-1----:R1:W2:Y:S02]  /*e0c0*/  SYNCS.PHASECHK.TRANS64.TRYWAIT P2, [R49+URZ+0x23000], R36 ;  /* 0x02300024310075a7 */ /* 0x0022a4000804017f */
[----:B--2---:R-:W-:Y:S05]  /*e0d0*/  @!P2 NANOSLEEP.SYNCS 0x989680 ;  /* 0x009896800000a95d */ /* 0x004fea0003900000 */
[----:B------:R-:W2:Y:S02]  /*e0e0*/  @!P2 SYNCS.PHASECHK.TRANS64 P2, [R49+URZ+0x23000], R36 ;  /* 0x023000243100a5a7 */ /* 0x000ea4000804007f */
[----:B--2---:R-:W-:Y:S05]  /*e0f0*/  @!P2 BRA `(.L_x_44) ;  /* 0xfffffffc00f0a947 */ /* 0x004fea000383ffff */
[----:B------:R-:W-:Y:S05]  /*e100*/  BRA `(.L_x_96) ;  /* 0xffffffac00a07947 */ /* 0x000fea000383ffff */
.L_x_48:
[----:B-1----:R1:W2:Y:S02]  /*e110*/  SYNCS.PHASECHK.TRANS64.TRYWAIT P1, [R4+URZ+0x23020], R25 ;  /* 0x02302019040075a7 */ /* 0x0022a4000802017f */
[----:B--2---:R-:W-:Y:S05]  /*e120*/  @!P1 NANOSLEEP.SYNCS 0x989680 ;  /* 0x009896800000995d */ /* 0x004fea0003900000 */
[----:B------:R-:W2:Y:S02]  /*e130*/  @!P1 SYNCS.PHASECHK.TRANS64 P1, [R4+URZ+0x23020], R25 ;  /* 0x02302019040095a7 */ /* 0x000ea4000802007f */
[----:B--2---:R-:W-:Y:S05]  /*e140*/  @!P1 BRA `(.L_x_48) ;  /* 0xfffffffc00f09947 */ /* 0x004fea000383ffff */
[----:B------:R-:W-:Y:S05]  /*e150*/  BRA `(.L_x_97) ;  /* 0xffffffcc00c07947 */ /* 0x000fea000383ffff */
        .weak           $__internal_0_$__cuda_sm20_rcp_rn_f32_slowpath
        .type           $__internal_0_$__cuda_sm20_rcp_rn_f32_slowpath,@function
        .size           $__internal_0_$__cuda_sm20_rcp_rn_f32_slowpath,(.L_x_103 - $__internal_0_$__cuda_sm20_rcp_rn_f32_slowpath)
$__internal_0_$__cuda_sm20_rcp_rn_f32_slowpath:
[----:B------:R-:W-:Y:S01]  /*e160*/  IMAD.SHL.U32 R0, R2, 0x2, RZ ;  /* 0x0000000202007824 */ /* 0x000fe200078e00ff */
[----:B------:R-:W-:Y:S04]  /*e170*/  BSSY B2, `(.L_x_98) ;  /* 0x0000030000027945 */ /* 0x000fe80003800000 */
[----:B------:R-:W-:-:S04]  /*e180*/  SHF.R.U32.HI R27, RZ, 0x18, R0 ;  /* 0x00000018ff1b7819 */ /* 0x000fc80000011600 */
[----:B------:R-:W-:-:S13]  /*e190*/  ISETP.NE.U32.AND P0, PT, R27, RZ, PT ;  /* 0x000000ff1b00720c */ /* 0x000fda0003f05070 */
[----:B------:R-:W-:Y:S05]  /*e1a0*/  @P0 BRA `(.L_x_99) ;  /* 0x0000000000280947 */ /* 0x000fea0003800000 */
[----:B------:R-:W-:-:S04]  /*e1b0*/  SHF.L.U32 R0, R2, 0x1, RZ ;  /* 0x0000000102007819 */ /* 0x000fc800000006ff */
[----:B------:R-:W-:-:S13]  /*e1c0*/  ISETP.NE.AND P0, PT, R0, RZ, PT ;  /* 0x000000ff0000720c */ /* 0x000fda0003f05270 */
[----:B------:R-:W-:Y:S01]  /*e1d0*/  @P0 FFMA R25, R2, 1.84467440737095516160e+19, RZ ;  /* 0x5f80000002190823 */ /* 0x000fe200000000ff */
[----:B------:R-:W-:Y:S08]  /*e1e0*/  @!P0 MUFU.RCP R3, R2 ;  /* 0x0000000200038308 */ /* 0x000ff00000001000 */
[----:B------:R-:W1:Y:S02]  /*e1f0*/  @P0 MUFU.RCP R0, R25 ;  /* 0x0000001900000308 */ /* 0x000e640000001000 */
[----:B-1----:R-:W-:-:S04]  /*e200*/  @P0 FFMA R26, R25, R0, -1 ;  /* 0xbf800000191a0423 */ /* 0x002fc80000000000 */
[----:B------:R-:W-:-:S04]  /*e210*/  @P0 FADD.FTZ R27, -R26, -RZ ;  /* 0x800000ff1a1b0221 */ /* 0x000fc80000010100 */
[----:B------:R-:W-:-:S04]  /*e220*/  @P0 FFMA R0, R0, R27, R0 ;  /* 0x0000001b00000223 */ /* 0x000fc80000000000 */
[----:B------:R-:W-:Y:S01]  /*e230*/  @P0 FFMA R3, R0, 1.84467440737095516160e+19, RZ ;  /* 0x5f80000000030823 */ /* 0x000fe200000000ff */
[----:B------:R-:W-:Y:S06]  /*e240*/  BRA `(.L_x_100) ;  /* 0x0000000000887947 */ /* 0x000fec0003800000 */
.L_x_99:
[----:B------:R-:W-:-:S04]  /*e250*/  IADD3 R33, R27, -0xfd, RZ ;  /* 0xffffff031b217810 */ /* 0x000fc80007ffe0ff */
[----:B------:R-:W-:-:S13]  /*e260*/  ISETP.GT.U32.AND P0, PT, R33, 0x1, PT ;  /* 0x000000012100780c */ /* 0x000fda0003f04070 */
[----:B------:R-:W-:Y:S05]  /*e270*/  @P0 BRA `(.L_x_101) ;  /* 0x0000000000780947 */ /* 0x000fea0003800000 */
[----:B------:R-:W-:Y:S02]  /*e280*/  LOP3.LUT R0, R2, 0x7fffff, RZ, 0xc0, !PT ;  /* 0x007fffff02007812 */ /* 0x000fe400078ec0ff */
[----:B------:R-:W-:Y:S02]  /*e290*/  MOV R28, 0x3 ;  /* 0x00000003001c7802 */ /* 0x000fe40000000f00 */
[----:B------:R-:W-:Y:S02]  /*e2a0*/  LOP3.LUT R0, R0, 0x3f800000, RZ, 0xfc, !PT ;  /* 0x3f80000000007812 */ /* 0x000fe400078efcff */
[----:B------:R-:W-:Y:S02]  /*e2b0*/  SHF.L.U32 R28, R28, R33, RZ ;  /* 0x000000211c1c7219 */ /* 0x000fe400000006ff */
[----:B------:R-:W1:Y:S02]  /*e2c0*/  MUFU.RCP R3, R0 ;  /* 0x0000000000037308 */ /* 0x000e640000001000 */
[----:B-1----:R-:W-:-:S04]  /*e2d0*/  FFMA R25, R0, R3, -1 ;  /* 0xbf80000000197423 */ /* 0x002fc80000000003 */
[----:B------:R-:W-:-:S04]  /*e2e0*/  FADD.FTZ R26, -R25, -RZ ;  /* 0x800000ff191a7221 */ /* 0x000fc80000010100 */
[CCC-:B------:R-:W-:Y:S01]  /*e2f0*/  FFMA.RM R25, R3.reuse, R26.reuse, R3.reuse ;  /* 0x0000001a03197223 */ /* 0x1c0fe20000004003 */
[----:B------:R-:W-:-:S04]  /*e300*/  FFMA.RP R26, R3, R26, R3 ;  /* 0x0000001a031a7223 */ /* 0x000fc80000008003 */
[C---:B------:R-:W-:Y:S02]  /*e310*/  LOP3.LUT R3, R25.reuse, 0x7fffff, RZ, 0xc0, !PT ;  /* 0x007fffff19037812 */ /* 0x040fe400078ec0ff */
[----:B------:R-:W-:Y:S02]  /*e320*/  FSETP.NEU.FTZ.AND P0, PT, R25, R26, PT ;  /* 0x0000001a1900720b */ /* 0x000fe40003f1d000 */
[----:B------:R-:W-:Y:S02]  /*e330*/  LOP3.LUT R3, R3, 0x800000, RZ, 0xfc, !PT ;  /* 0x0080000003037812 */ /* 0x000fe400078efcff */
[----:B------:R-:W-:Y:S02]  /*e340*/  SEL R25, RZ, 0xffffffff, !P0 ;  /* 0xffffffffff197807 */ /* 0x000fe40004000000 */
[----:B------:R-:W-:-:S03]  /*e350*/  LOP3.LUT R28, R28, R3, RZ, 0xc0, !PT ;  /* 0x000000031c1c7212 */ /* 0x000fc600078ec0ff */
[----:B------:R-:W-:Y:S01]  /*e360*/  IMAD.MOV R0, RZ, RZ, -R25 ;  /* 0x000000ffff007224 */ /* 0x000fe200078e0a19 */
[----:B------:R-:W-:-:S04]  /*e370*/  SHF.R.U32.HI R28, RZ, R33, R28 ;  /* 0x00000021ff1c7219 */ /* 0x000fc8000001161c */
[----:B------:R-:W-:Y:S02]  /*e380*/  LOP3.LUT P1, RZ, R0, R33, R3, 0xf8, !PT ;  /* 0x0000002100ff7212 */ /* 0x000fe4000782f803 */
[C---:B------:R-:W-:Y:S02]  /*e390*/  LOP3.LUT P0, RZ, R28.reuse, 0x1, RZ, 0xc0, !PT ;  /* 0x000000011cff7812 */ /* 0x040fe4000780c0ff */
[----:B------:R-:W-:-:S04]  /*e3a0*/  LOP3.LUT P2, RZ, R28, 0x2, RZ, 0xc0, !PT ;  /* 0x000000021cff7812 */ /* 0x000fc8000784c0ff */
[----:B------:R-:W-:Y:S02]  /*e3b0*/  PLOP3.LUT P0, PT, P0, P1, P2, 0xe0, 0x0 ;  /* 0x000000000000781c */ /* 0x000fe40000703c20 */
[----:B------:R-:W-:Y:S02]  /*e3c0*/  LOP3.LUT P1, RZ, R2, 0x7fffff, RZ, 0xc0, !PT ;  /* 0x007fffff02ff7812 */ /* 0x000fe4000782c0ff */
[----:B------:R-:W-:-:S04]  /*e3d0*/  SEL R0, RZ, 0x1, !P0 ;  /* 0x00000001ff007807 */ /* 0x000fc80004000000 */
[----:B------:R-:W-:-:S04]  /*e3e0*/  IADD3 R0, -R0, RZ, RZ ;  /* 0x000000ff00007210 */ /* 0x000fc80007ffe1ff */
[----:B------:R-:W-:Y:S02]  /*e3f0*/  ISETP.GE.AND P0, PT, R0, RZ, PT ;  /* 0x000000ff0000720c */ /* 0x000fe40003f06270 */
[----:B------:R-:W-:-:S04]  /*e400*/  IADD3 R0, R27, -0xfc, RZ ;  /* 0xffffff041b007810 */ /* 0x000fc80007ffe0ff */
[----:B------:R-:W-:-:S07]  /*e410*/  SHF.R.U32.HI R3, RZ, R0, R3 ;  /* 0x00000000ff037219 */ /* 0x000fce0000011603 */
[----:B------:R-:W-:-:S05]  /*e420*/  @!P0 IADD3 R3, R3, 0x1, RZ ;  /* 0x0000000103038810 */ /* 0x000fca0007ffe0ff */
[----:B------:R-:W-:-:S05]  /*e430*/  @!P1 IMAD.SHL.U32 R3, R3, 0x2, RZ ;  /* 0x0000000203039824 */ /* 0x000fca00078e00ff */
[----:B------:R-:W-:Y:S01]  /*e440*/  LOP3.LUT R3, R3, 0x80000000, R2, 0xf8, !PT ;  /* 0x8000000003037812 */ /* 0x000fe200078ef802 */
[----:B------:R-:W-:Y:S06]  /*e450*/  BRA `(.L_x_100) ;  /* 0x0000000000047947 */ /* 0x000fec0003800000 */
.L_x_101:
[----:B------:R1:W2:Y:S02]  /*e460*/  MUFU.RCP R3, R2 ;  /* 0x0000000200037308 */ /* 0x0002a40000001000 */
.L_x_100:
[----:B------:R-:W-:Y:S05]  /*e470*/  BSYNC B2 ;  /* 0x0000000000027941 */ /* 0x000fea0003800000 */
.L_x_98:
[----:B--2---:R-:W-:Y:S02]  /*e480*/  MOV R0, R3 ;  /* 0x0000000300007202 */ /* 0x004fe40000000f00 */
[----:B-1----:R-:W-:Y:S02]  /*e490*/  MOV R2, R29 ;  /* 0x0000001d00027202 */ /* 0x002fe40000000f00 */
[----:B------:R-:W-:-:S04]  /*e4a0*/  MOV R3, 0x0 ;  /* 0x0000000000037802 */ /* 0x000fc80000000f00 */
[----:B------:R-:W-:Y:S05]  /*e4b0*/  RET.REL.NODEC R2 `(_ZN7cutlass13device_kernelINS_4fmha6kernel13FmhaKernelTmaINS1_10collective15FmhaMainloopTmaINS_10bfloat16_tEfN4cute5tupleIJNS7_1CILi64EEESA_NS9_ILi224EEEEEENS4_14ResidualFusionEJEEENS4_15FmhaFwdEpilogueIS6_fNS8_IJSA_SB_SA_EEEEEJEEEEEvNT_6ParamsE) ;  /* 0xffffff1802d07950 */ /* 0x000fea0003c3ffff */
.L_x_102:
[----:B------:R-:W-:-:S00]  /*e4c0*/  BRA `(.L_x_102) ;  /* 0xfffffffc00fc7947 */ /* 0x000fc0000383ffff */
[----:B------:R-:W-:-:S00]  /*e4d0*/  NOP ;  /* 0x0000000000007918 */ /* 0x000fc00000000000 */
        /* <DEDUP_REMOVED lines=10> */
.L_x_103:


//--------------------- .nv.global.init           --------------------------
	.section	.nv.global.init,"aw",@progbits
.nv.global.init:
	.type		$str$23,@object
	.size		$str$23,($str$24 - $str$23)
$str$23:
        /*0000*/ 	.byte	0x28, 0x61, 0x64, 0x64, 0x72, 0x65, 0x73, 0x73, 0x20, 0x26, 0x20, 0x6d, 0x61, 0x73, 0x6b, 0x29
        /*0010*/ 	.byte	0x20, 0x3d, 0x3d, 0x20, 0x30, 0x00
	.type		$str$24,@object
	.size		$str$24,(__unnamed_1 - $str$24)
$str$24:
        /*0016*/ 	.byte	0x2f, 0x74, 0x6d, 0x70, 0x2f, 0x63, 0x75, 0x74, 0x6c, 0x61, 0x73, 0x73, 0x5f, 0x73, 0x77, 0x65
        /*0026*/ 	.byte	0x65, 0x70, 0x5f, 0x73, 0x72, 0x63, 0x2f, 0x69, 0x6e, 0x63, 0x6c, 0x75, 0x64, 0x65, 0x2f, 0x63
        /*0036*/ 	.byte	0x75, 0x74, 0x65, 0x2f, 0x70, 0x6f, 0x69, 0x6e, 0x74, 0x65, 0x72, 0x5f, 0x66, 0x6c, 0x61, 0x67
        /*0046*/ 	.byte	0x67, 0x65, 0x64, 0x2e, 0x68, 0x70, 0x70, 0x00
	.type		__unnamed_1,@object
	.size		__unnamed_1,(__unnamed_2 - __unnamed_1)
__unnamed_1:
        /*004e*/ 	.byte	0x61, 0x75, 0x74, 0x6f, 0x20, 0x63, 0x75, 0x74, 0x65, 0x3a, 0x3a, 0x61, 0x73, 0x5f, 0x70, 0x6f
        /* <DEDUP_REMOVED lines=27> */
        /*020e*/ 	.byte	0x32, 0x30, 0x34, 0x38, 0x3e, 0x3e, 0x3e, 0x3e, 0x3e, 0x5d, 0x00
	.type		__unnamed_2,@object
	.size		__unnamed_2,(.L_1 - __unnamed_2)
__unnamed_2:
        /* <DEDUP_REMOVED lines=29> */
.L_1:


//--------------------- .nv.shared._ZN7cutlass13device_kernelINS_4fmha6kernel13FmhaKernelTmaINS1_10collective15FmhaMainloopTmaINS_10bfloat16_tEfN4cute5tupleIJNS7_1CILi64EEESA_NS9_ILi224EEEEEENS4_14ResidualFusionEJEEENS4_15FmhaFwdEpilogueIS6_fNS8_IJSA_SB_SA_EEEEEJEEEEEvNT_6ParamsE --------------------------
	.section	.nv.shared._ZN7cutlass13device_kernelINS_4fmha6kernel13FmhaKernelTmaINS1_10collective15FmhaMainloopTmaINS_10bfloat16_tEfN4cute5tupleIJNS7_1CILi64EEESA_NS9_ILi224EEEEEENS4_14ResidualFusionEJEEENS4_15FmhaFwdEpilogueIS6_fNS8_IJSA_SB_SA_EEEEEJEEEEEvNT_6ParamsE,"aw",@nobits
	.sectionflags	@""
	.align	16
	.zero		1024


//--------------------- .nv.shared.reserved.0     --------------------------
	.section	.nv.shared.reserved.0,"aw",@nobits
	.weak		__nv_reservedSMEM_offset_0_alias
	.size		__nv_reservedSMEM_offset_0_alias, 0, 0
	.other		__nv_reservedSMEM_offset_0_alias,@"STO_CUDA_RESERVED_SHARED STV_DEFAULT"
__nv_reservedSMEM_offset_0_alias:
	.zero		0


//--------------------- .nv.global                --------------------------
	.section	.nv.global,"aw",@nobits
.nv.global:
	.type		_ZN39_INTERNAL_bf6a522f_4_k_cu_ac003a1d_30564cute1_E,@object
	.size		_ZN39_INTERNAL_bf6a522f_4_k_cu_ac003a1d_30564cute1_E,(_ZN39_INTERNAL_bf6a522f_4_k_cu_ac003a1d_30564cuda3std3__45__cpo6cbeginE - _ZN39_INTERNAL_bf6a522f_4_k_cu_ac003a1d_30564cute1_E)
_ZN39_INTERNAL_bf6a522f_4_k_cu_ac003a1d_30564cute1_E:
	.zero		1
	.type		_ZN39_INTERNAL_bf6a522f_4_k_cu_ac003a1d_30564cuda3std3__45__cpo6cbeginE,@object
	.size		_ZN39_INTERNAL_bf6a522f_4_k_cu_ac003a1d_30564cuda3std3__45__cpo6cbeginE,(_ZN39_INTERNAL_bf6a522f_4_k_cu_ac003a1d_30564cuda3std3__48in_placeE - _ZN39_INTERNAL_bf6a522f_4_k_cu_ac003a1d_30564cuda3std3__45__cpo6cbeginE)
_ZN39_INTERNAL_bf6a522f_4_k_cu_ac003a1d_30564cuda3std3__45__cpo6cbeginE:
	.zero		1
	.type		_ZN39_INTERNAL_bf6a522f_4_k_cu_ac003a1d_30564cuda3std3__48in_placeE,@object
	.size		_ZN39_INTERNAL_bf6a522f_4_k_cu_ac003a1d_30564cuda3std3__48in_placeE,(_ZN39_INTERNAL_bf6a522f_4_k_cu_ac003a1d_30564cuda3std6ranges3__45__cpo9iter_moveE - _ZN39_INTERNAL_bf6a522f_4_k_cu_ac003a1d_30564cuda3std3__48in_placeE)
_ZN39_INTERNAL_bf6a522f_4_k_cu_ac003a1d_30564cuda3std3__48in_placeE:
	.zero		1
	.type		_ZN39_INTERNAL_bf6a522f_4_k_cu_ac003a1d_30564cuda3std6ranges3__45__cpo9iter_moveE,@object
	.size		_ZN39_INTERNAL_bf6a522f_4_k_cu_ac003a1d_30564cuda3std6ranges3__45__cpo9iter_moveE,(_ZN39_INTERNAL_bf6a522f_4_k_cu_ac003a1d_30564cuda3std3__45__cpo5beginE - _ZN39_INTERNAL_bf6a522f_4_k_cu_ac003a1d_30564cuda3std6ranges3__45__cpo9iter_moveE)
_ZN39_INTERNAL_bf6a522f_4_k_cu_ac003a1d_30564cuda3std6ranges3__45__cpo9iter_moveE:
	.zero		1
	.type		_ZN39_INTERNAL_bf6a522f_4_k_cu_ac003a1d_30564cuda3std3__45__cpo5beginE,@object
	.size		_ZN39_INTERNAL_bf6a522f_4_k_cu_ac003a1d_30564cuda3std3__45__cpo5beginE,(_ZN39_INTERNAL_bf6a522f_4_k_cu_ac003a1d_30564cuda3std3__441_GLOBAL__N__bf6a522f_4_k_cu_ac003a1d_30566ignoreE - _ZN39_INTERNAL_bf6a522f_4_k_cu_ac003a1d_30564cuda3std3__45__cpo5beginE)
_ZN39_INTERNAL_bf6a522f_4_k_cu_ac003a1d_30564cuda3std3__45__cpo5beginE:
	.zero		1
	.type		_ZN39_INTERNAL_bf6a522f_4_k_cu_ac003a1d_30564cuda3std3__441_GLOBAL__N__bf6a522f_4_k_cu_ac003a1d_30566ignoreE,@object
	.size		_ZN39_INTERNAL_bf6a522f_4_k_cu_ac003a1d_30564cuda3std3__441_GLOBAL__N__bf6a522f_4_k_cu_ac003a1d_30566ignoreE,(_ZN39_INTERNAL_bf6a522f_4_k_cu_ac003a1d_30564cute7productE - _ZN39_INTERNAL_bf6a522f_4_k_cu_ac003a1d_30564cuda3std3__441_GLOBAL__N__bf6a522f_4_k_cu_ac003a1d_30566ignoreE)
_ZN39_INTERNAL_bf6a522f_4_k_cu_ac003a1d_30564cuda3std3__441_GLOBAL__N__bf6a522f_4_k_cu_ac003a1d_30566ignoreE:
	.zero		1
	.type		_ZN39_INTERNAL_bf6a522f_4_k_cu_ac003a1d_30564cute7productE,@object
	.size		_ZN39_INTERNAL_bf6a522f_4_k_cu_ac003a1d_30564cute7productE,(_ZN39_INTERNAL_bf6a522f_4_k_cu_ac003a1d_30564cuda3std3__45__cpo3endE - _ZN39_INTERNAL_bf6a522f_4_k_cu_ac003a1d_30564cute7productE)
_ZN39_INTERNAL_bf6a522f_4_k_cu_ac003a1d_30564cute7productE:
	.zero		1
	.type		_ZN39_INTERNAL_bf6a522f_4_k_cu_ac003a1d_30564cuda3std3__45__cpo3endE,@object
	.size		_ZN39_INTERNAL_bf6a522f_4_k_cu_ac003a1d_30564cuda3std3__45__cpo3endE,(_ZN39_INTERNAL_bf6a522f_4_k_cu_ac003a1d_30564cuda3std3__419piecewise_constructE - _ZN39_INTERNAL_bf6a522f_4_k_cu_ac003a1d_30564cuda3std3__45__cpo3endE)
_ZN39_INTERNAL_bf6a522f_4_k_cu_ac003a1d_30564cuda3std3__45__cpo3endE:
	.zero		1
	.type		_ZN39_INTERNAL_bf6a522f_4_k_cu_ac003a1d_30564cuda3std3__419piecewise_constructE,@object
	.size		_ZN39_INTERNAL_bf6a522f_4_k_cu_ac003a1d_30564cuda3std3__419piecewise_constructE,(_ZN39_INTERNAL_bf6a522f_4_k_cu_ac003a1d_30564cuda3std3__45__cpo4cendE - _ZN39_INTERNAL_bf6a522f_4_k_cu_ac003a1d_30564cuda3std3__419piecewise_constructE)
_ZN39_INTERNAL_bf6a522f_4_k_cu_ac003a1d_30564cuda3std3__419piecewise_constructE:
	.zero		1
	.type		_ZN39_INTERNAL_bf6a522f_4_k_cu_ac003a1d_30564cuda3std3__45__cpo4cendE,@object
	.size		_ZN39_INTERNAL_bf6a522f_4_k_cu_ac003a1d_30564cuda3std3__45__cpo4cendE,(_ZN39_INTERNAL_bf6a522f_4_k_cu_ac003a1d_30564cuda3std6ranges3__45__cpo4swapE - _ZN39_INTERNAL_bf6a522f_4_k_cu_ac003a1d_30564cuda3std3__45__cpo4cendE)
_ZN39_INTERNAL_bf6a522f_4_k_cu_ac003a1d_30564cuda3std3__45__cpo4cendE:
	.zero		1
	.type		_ZN39_INTERNAL_bf6a522f_4_k_cu_ac003a1d_30564cuda3std6ranges3__45__cpo4swapE,@object
	.size		_ZN39_INTERNAL_bf6a522f_4_k_cu_ac003a1d_30564cuda3std6ranges3__45__cpo4swapE,(.L_9 - _ZN39_INTERNAL_bf6a522f_4_k_cu_ac003a1d_30564cuda3std6ranges3__45__cpo4swapE)
_ZN39_INTERNAL_bf6a522f_4_k_cu_ac003a1d_30564cuda3std6ranges3__45__cpo4swapE:
	.zero		1
.L_9:


//--------------------- .nv.constant0._ZN7cutlass13device_kernelINS_4fmha6kernel13FmhaKernelTmaINS1_10collective15FmhaMainloopTmaINS_10bfloat16_tEfN4cute5tupleIJNS7_1CILi64EEESA_NS9_ILi224EEEEEENS4_14ResidualFusionEJEEENS4_15FmhaFwdEpilogueIS6_fNS8_IJSA_SB_SA_EEEEEJEEEEEvNT_6ParamsE --------------------------
	.section	.nv.constant0._ZN7cutlass13device_kernelINS_4fmha6kernel13FmhaKernelTmaINS1_10collective15FmhaMainloopTmaINS_10bfloat16_tEfN4cute5tupleIJNS7_1CILi64EEESA_NS9_ILi224EEEEEENS4_14ResidualFusionEJEEENS4_15FmhaFwdEpilogueIS6_fNS8_IJSA_SB_SA_EEEEEJEEEEEvNT_6ParamsE,"a",@progbits
	.sectionflags	@""
	.align	4
.nv.constant0._ZN7cutlass13device_kernelINS_4fmha6kernel13FmhaKernelTmaINS1_10collective15FmhaMainloopTmaINS_10bfloat16_tEfN4cute5tupleIJNS7_1CILi64EEESA_NS9_ILi224EEEEEENS4_14ResidualFusionEJEEENS4_15FmhaFwdEpilogueIS6_fNS8_IJSA_SB_SA_EEEEEJEEEEEvNT_6ParamsE:
	.zero		2688


//--------------------- SYMBOLS --------------------------

	.type		.nv.reservedSmem.offset0,@object
	.size		.nv.reservedSmem.offset0,0x4
	.type		__assertfail,@function
